	.target	sm_90a

	.elftype	@"ET_EXEC"


//--------------------- .note.nv.tkinfo           --------------------------
	.section	.note.nv.tkinfo,"",@"SHT_NOTE"
	.sectionflags	@"SHF_NOTE_NV_TKINFO"
	.tkinfo
        /*0018*/ 	.word	0x00000002
        /*0030*/ 	.string	""
        /*0030*/ 	.string	"ptxas"
        /*0030*/ 	.string	"Cuda compilation tools, release 13.0, V13.0.88"
        /*0030*/ 	.string	"Build cuda_13.0.r13.0/compiler.36424714_0"
        /*0030*/ 	.string	"-arch sm_90a -m 64 "



//--------------------- .note.nv.cuinfo           --------------------------
	.section	.note.nv.cuinfo,"",@"SHT_NOTE"
	.sectionflags	@"SHF_NOTE_NV_CUINFO"
        /*0018*/ 	.short	0x0002
        /*001a*/ 	.short	0x005a
        /*001c*/ 	.short	0x0082
	.zero		2


//--------------------- .nv.info                  --------------------------
	.section	.nv.info,"",@"SHT_CUDA_INFO"
	.align	4


	//----- nvinfo : EIATTR_REGCOUNT
	.align		4
        /*0000*/ 	.byte	0x04, 0x2f
        /*0002*/ 	.short	(.L_15 - .L_14)
	.align		4
.L_14:
        /*0004*/ 	.word	index@(_ZN7cutlass13device_kernelINS_4gemm6kernel13GemmUniversalIN4cute5tupleIJiiiiEEENS1_10collective13CollectiveMmaINS1_34MainloopSm90TmaGmmaWarpSpecializedILi100ENS5_IJNS4_1CILi1EEESB_SB_EEENS1_32KernelTmaWarpSpecializedPingpongEEENS5_IJNSA_ILi64EEENSA_ILi8EEENSA_ILi16EEEEEENS_10bfloat16_tENS5_IJlSB_lEEESJ_SK_NS4_8TiledMMAINS4_8MMA_AtomIJNS4_4SM904GMMA26MMA_64x8x16_F32BF16BF16_SSILNSO_5MajorE0ELSQ_0ELNSO_7ScaleInE1ELSR_1EEEEEENS4_6LayoutISC_NS5_IJNSA_ILi0EEESV_SV_EEEEENS5_IJNS4_10UnderscoreESY_SY_EEEEENS4_13SM90_TMA_LOADENS4_14ComposedLayoutINS4_7SwizzleILi1ELi4ELi3EEENS4_18smem_ptr_flag_bitsILi16EEENSU_INS5_IJSG_SH_EEENS5_IJSH_SB_EEEEEEEvNS4_8identityES11_S1A_vS1B_EENS_8epilogue10collective6detail29Sm90TmaWarpSpecializedAdapterINS1E_15DefaultEpilogueISJ_SK_SK_NS1D_6thread17LinearCombinationISJ_Li1EffLNS1I_9ScaleType4KindE0ELNS_15FloatRoundStyleE2ESJ_EENS1_15EpilogueDefaultEEEEEvvEEEEvNT_6ParamsE)
        /*0008*/ 	.word	0x000000a8


	//----- nvinfo : EIATTR_FRAME_SIZE
	.align		4
.L_15:
        /*000c*/ 	.byte	0x04, 0x11
        /*000e*/ 	.short	(.L_17 - .L_16)
	.align		4
.L_16:
        /*0010*/ 	.word	index@(_ZN7cutlass13device_kernelINS_4gemm6kernel13GemmUniversalIN4cute5tupleIJiiiiEEENS1_10collective13CollectiveMmaINS1_34MainloopSm90TmaGmmaWarpSpecializedILi100ENS5_IJNS4_1CILi1EEESB_SB_EEENS1_32KernelTmaWarpSpecializedPingpongEEENS5_IJNSA_ILi64EEENSA_ILi8EEENSA_ILi16EEEEEENS_10bfloat16_tENS5_IJlSB_lEEESJ_SK_NS4_8TiledMMAINS4_8MMA_AtomIJNS4_4SM904GMMA26MMA_64x8x16_F32BF16BF16_SSILNSO_5MajorE0ELSQ_0ELNSO_7ScaleInE1ELSR_1EEEEEENS4_6LayoutISC_NS5_IJNSA_ILi0EEESV_SV_EEEEENS5_IJNS4_10UnderscoreESY_SY_EEEEENS4_13SM90_TMA_LOADENS4_14ComposedLayoutINS4_7SwizzleILi1ELi4ELi3EEENS4_18smem_ptr_flag_bitsILi16EEENSU_INS5_IJSG_SH_EEENS5_IJSH_SB_EEEEEEEvNS4_8identityES11_S1A_vS1B_EENS_8epilogue10collective6detail29Sm90TmaWarpSpecializedAdapterINS1E_15DefaultEpilogueISJ_SK_SK_NS1D_6thread17LinearCombinationISJ_Li1EffLNS1I_9ScaleType4KindE0ELNS_15FloatRoundStyleE2ESJ_EENS1_15EpilogueDefaultEEEEEvvEEEEvNT_6ParamsE)
        /*0014*/ 	.word	0x00000000


	//----- nvinfo : EIATTR_MIN_STACK_SIZE
	.align		4
.L_17:
        /*0018*/ 	.byte	0x04, 0x12
        /*001a*/ 	.short	(.L_19 - .L_18)
	.align		4
.L_18:
        /*001c*/ 	.word	index@(_ZN7cutlass13device_kernelINS_4gemm6kernel13GemmUniversalIN4cute5tupleIJiiiiEEENS1_10collective13CollectiveMmaINS1_34MainloopSm90TmaGmmaWarpSpecializedILi100ENS5_IJNS4_1CILi1EEESB_SB_EEENS1_32KernelTmaWarpSpecializedPingpongEEENS5_IJNSA_ILi64EEENSA_ILi8EEENSA_ILi16EEEEEENS_10bfloat16_tENS5_IJlSB_lEEESJ_SK_NS4_8TiledMMAINS4_8MMA_AtomIJNS4_4SM904GMMA26MMA_64x8x16_F32BF16BF16_SSILNSO_5MajorE0ELSQ_0ELNSO_7ScaleInE1ELSR_1EEEEEENS4_6LayoutISC_NS5_IJNSA_ILi0EEESV_SV_EEEEENS5_IJNS4_10UnderscoreESY_SY_EEEEENS4_13SM90_TMA_LOADENS4_14ComposedLayoutINS4_7SwizzleILi1ELi4ELi3EEENS4_18smem_ptr_flag_bitsILi16EEENSU_INS5_IJSG_SH_EEENS5_IJSH_SB_EEEEEEEvNS4_8identityES11_S1A_vS1B_EENS_8epilogue10collective6detail29Sm90TmaWarpSpecializedAdapterINS1E_15DefaultEpilogueISJ_SK_SK_NS1D_6thread17LinearCombinationISJ_Li1EffLNS1I_9ScaleType4KindE0ELNS_15FloatRoundStyleE2ESJ_EENS1_15EpilogueDefaultEEEEEvvEEEEvNT_6ParamsE)
        /*0020*/ 	.word	0x00000000
.L_19:


//--------------------- .nv.compat                --------------------------
	.section	.nv.compat,"",@"SHT_CUDA_COMPAT_INFO"
	.align	4
        /*0000*/ 	.byte	0x02, 0x09, 0x01, 0x00, 0x02, 0x02, 0x04, 0x00, 0x02, 0x05, 0x05, 0x00, 0x03, 0x07, 0x01, 0x01
        /*0010*/ 	.byte	0x02, 0x03, 0x01, 0x00, 0x02, 0x06, 0x01, 0x00, 0x04, 0x0b, 0x08, 0x00, 0x00, 0x00, 0x00, 0x00
        /*0020*/ 	.byte	0x00, 0x00, 0x00, 0x00


//--------------------- .nv.info._ZN7cutlass13device_kernelINS_4gemm6kernel13GemmUniversalIN4cute5tupleIJiiiiEEENS1_10collective13CollectiveMmaINS1_34MainloopSm90TmaGmmaWarpSpecializedILi100ENS5_IJNS4_1CILi1EEESB_SB_EEENS1_32KernelTmaWarpSpecializedPingpongEEENS5_IJNSA_ILi64EEENSA_ILi8EEENSA_ILi16EEEEEENS_10bfloat16_tENS5_IJlSB_lEEESJ_SK_NS4_8TiledMMAINS4_8MMA_AtomIJNS4_4SM904GMMA26MMA_64x8x16_F32BF16BF16_SSILNSO_5MajorE0ELSQ_0ELNSO_7ScaleInE1ELSR_1EEEEEENS4_6LayoutISC_NS5_IJNSA_ILi0EEESV_SV_EEEEENS5_IJNS4_10UnderscoreESY_SY_EEEEENS4_13SM90_TMA_LOADENS4_14ComposedLayoutINS4_7SwizzleILi1ELi4ELi3EEENS4_18smem_ptr_flag_bitsILi16EEENSU_INS5_IJSG_SH_EEENS5_IJSH_SB_EEEEEEEvNS4_8identityES11_S1A_vS1B_EENS_8epilogue10collective6detail29Sm90TmaWarpSpecializedAdapterINS1E_15DefaultEpilogueISJ_SK_SK_NS1D_6thread17LinearCombinationISJ_Li1EffLNS1I_9ScaleType4KindE0ELNS_15FloatRoundStyleE2ESJ_EENS1_15EpilogueDefaultEEEEEvvEEEEvNT_6ParamsE --------------------------
	.section	.nv.info._ZN7cutlass13device_kernelINS_4gemm6kernel13GemmUniversalIN4cute5tupleIJiiiiEEENS1_10collective13CollectiveMmaINS1_34MainloopSm90TmaGmmaWarpSpecializedILi100ENS5_IJNS4_1CILi1EEESB_SB_EEENS1_32KernelTmaWarpSpecializedPingpongEEENS5_IJNSA_ILi64EEENSA_ILi8EEENSA_ILi16EEEEEENS_10bfloat16_tENS5_IJlSB_lEEESJ_SK_NS4_8TiledMMAINS4_8MMA_AtomIJNS4_4SM904GMMA26MMA_64x8x16_F32BF16BF16_SSILNSO_5MajorE0ELSQ_0ELNSO_7ScaleInE1ELSR_1EEEEEENS4_6LayoutISC_NS5_IJNSA_ILi0EEESV_SV_EEEEENS5_IJNS4_10UnderscoreESY_SY_EEEEENS4_13SM90_TMA_LOADENS4_14ComposedLayoutINS4_7SwizzleILi1ELi4ELi3EEENS4_18smem_ptr_flag_bitsILi16EEENSU_INS5_IJSG_SH_EEENS5_IJSH_SB_EEEEEEEvNS4_8identityES11_S1A_vS1B_EENS_8epilogue10collective6detail29Sm90TmaWarpSpecializedAdapterINS1E_15DefaultEpilogueISJ_SK_SK_NS1D_6thread17LinearCombinationISJ_Li1EffLNS1I_9ScaleType4KindE0ELNS_15FloatRoundStyleE2ESJ_EENS1_15EpilogueDefaultEEEEEvvEEEEvNT_6ParamsE,"",@"SHT_CUDA_INFO"
	.sectionflags	@""
	.align	4


	//----- nvinfo : EIATTR_CUDA_API_VERSION
	.align		4
        /*0000*/ 	.byte	0x04, 0x37
        /*0002*/ 	.short	(.L_21 - .L_20)
.L_20:
        /*0004*/ 	.word	0x00000082


	//----- nvinfo : EIATTR_KPARAM_INFO
	.align		4
.L_21:
        /*0008*/ 	.byte	0x04, 0x17
        /*000a*/ 	.short	(.L_23 - .L_22)
.L_22:
        /*000c*/ 	.word	0x00000000
        /*0010*/ 	.short	0x0000
        /*0012*/ 	.short	0x0070
        /*0014*/ 	.byte	0x00, 0xf0, 0x01, 0x10


	//----- nvinfo : EIATTR_SPARSE_MMA_MASK
	.align		4
.L_23:
        /*0018*/ 	.byte	0x03, 0x50
        /*001a*/ 	.short	0x0000


	//----- nvinfo : EIATTR_MAXREG_COUNT
	.align		4
        /*001c*/ 	.byte	0x03, 0x1b
        /*001e*/ 	.short	0x00a8


	//----- nvinfo : EIATTR_NUM_BARRIERS
	.align		4
        /*0020*/ 	.byte	0x02, 0x4c
        /*0022*/ 	.byte	0x01
	.zero		1


	//----- nvinfo : EIATTR_EXTERNS
	.align		4
        /*0024*/ 	.byte	0x04, 0x0f
        /*0026*/ 	.short	(.L_25 - .L_24)


	//   ....[0]....
	.align		4
.L_24:
        /*0028*/ 	.word	index@(__assertfail)


	//----- nvinfo : EIATTR_MERCURY_ISA_VERSION
	.align		4
.L_25:
        /*002c*/ 	.byte	0x03, 0x5f
        /*002e*/ 	.short	0x0101


	//----- nvinfo : EIATTR_INT_WARP_WIDE_INSTR_OFFSETS
	.align		4
        /*0030*/ 	.byte	0x04, 0x31
        /*0032*/ 	.short	(.L_27 - .L_26)


	//   ....[0]....
.L_26:
        /*0034*/ 	.word	0x00000ff0


	//   ....[1]....
        /*0038*/ 	.word	0x00001010


	//   ....[2]....
        /*003c*/ 	.word	0x00001090


	//   ....[3]....
        /*0040*/ 	.word	0x000010a0


	//   ....[4]....
        /*0044*/ 	.word	0x000010b0


	//   ....[5]....
        /*0048*/ 	.word	0x000010d0


	//   ....[6]....
        /*004c*/ 	.word	0x00001160


	//   ....[7]....
        /*0050*/ 	.word	0x00001180


	//----- nvinfo : EIATTR_COOP_GROUP_MASK_REGIDS
	.align		4
.L_27:
        /*0054*/ 	.byte	0x04, 0x29
        /*0056*/ 	.short	(.L_29 - .L_28)


	//   ....[0]....
.L_28:
        /*0058*/ 	.word	0xffffffff


	//   ....[1]....
        /*005c*/ 	.word	0xffffffff


	//   ....[2]....
        /*0060*/ 	.word	0xffffffff


	//   ....[3]....
        /*0064*/ 	.word	0xffffffff


	//   ....[4]....
        /*0068*/ 	.word	0xffffffff


	//   ....[5]....
        /*006c*/ 	.word	0xffffffff


	//----- nvinfo : EIATTR_COOP_GROUP_INSTR_OFFSETS
	.align		4
.L_29:
        /*0070*/ 	.byte	0x04, 0x28
        /*0072*/ 	.short	(.L_31 - .L_30)


	//   ....[0]....
.L_30:
        /*0074*/ 	.word	0x00000060


	//   ....[1]....
        /*0078*/ 	.word	0x00000070


	//   ....[2]....
        /*007c*/ 	.word	0x00000130


	//   ....[3]....
        /*0080*/ 	.word	0x00000ef0


	//   ....[4]....
        /*0084*/ 	.word	0x00000f30


	//   ....[5]....
        /*0088*/ 	.word	0x00000f70


	//----- nvinfo : EIATTR_REG_RECONFIG
	.align		4
.L_31:
        /*008c*/ 	.byte	0x01, 0x54
	.zero		2


	//----- nvinfo : EIATTR_SYSCALL_OFFSETS
	.align		4
        /*0090*/ 	.byte	0x04, 0x46
        /*0092*/ 	.short	(.L_33 - .L_32)


	//   ....[0]....
.L_32:
        /*0094*/ 	.word	0x00002230


	//----- nvinfo : EIATTR_MBARRIER_INSTR_OFFSETS
	.align		4
.L_33:
        /*0098*/ 	.byte	0x04, 0x39
        /*009a*/ 	.short	(.L_35 - .L_34)


	//   ....[0]....
.L_34:
        /*009c*/ 	.word	0x00000250
        /*00a0*/ 	.word	0x000000ff
        /*00a4*/ 	.word	0x00000000
        /*00a8*/ 	.short	0x0100
        /*00aa*/ 	.byte	0x08
	.zero		1


	//   ....[1]....
        /*00ac*/ 	.word	0x00000260
        /*00b0*/ 	.word	0x000000ff
        /*00b4*/ 	.word	0x00000320
        /*00b8*/ 	.short	0x0100
        /*00ba*/ 	.byte	0x08
	.zero		1


	//   ....[2]....
        /*00bc*/ 	.word	0x00000270
        /*00c0*/ 	.word	0x000000ff
        /*00c4*/ 	.word	0x00000008
        /*00c8*/ 	.short	0x0100
        /*00ca*/ 	.byte	0x08
	.zero		1


	//   ....[3]....
        /*00cc*/ 	.word	0x00000280
        /*00d0*/ 	.word	0x000000ff
        /*00d4*/ 	.word	0x00000328
        /*00d8*/ 	.short	0x0100
        /*00da*/ 	.byte	0x08
	.zero		1


	//   ....[4]....
        /*00dc*/ 	.word	0x00000290
        /*00e0*/ 	.word	0x000000ff
        /*00e4*/ 	.word	0x00000010
        /*00e8*/ 	.short	0x0100
        /*00ea*/ 	.byte	0x08
	.zero		1


	//   ....[5]....
        /*00ec*/ 	.word	0x000002a0
        /*00f0*/ 	.word	0x000000ff
        /*00f4*/ 	.word	0x00000330
        /*00f8*/ 	.short	0x0100
        /*00fa*/ 	.byte	0x08
	.zero		1


	//   ....[6]....
        /*00fc*/ 	.word	0x000002b0
        /*0100*/ 	.word	0x000000ff
        /*0104*/ 	.word	0x00000018
        /*0108*/ 	.short	0x0100
        /*010a*/ 	.byte	0x08
	.zero		1


	//   ....[7]....
        /*010c*/ 	.word	0x000002c0
        /*0110*/ 	.word	0x000000ff
        /*0114*/ 	.word	0x00000338
        /*0118*/ 	.short	0x0100
        /*011a*/ 	.byte	0x08
	.zero		1


	//   ....[8]....
        /*011c*/ 	.word	0x000002d0
        /*0120*/ 	.word	0x000000ff
        /*0124*/ 	.word	0x00000020
        /*0128*/ 	.short	0x0100
        /*012a*/ 	.byte	0x08
	.zero		1


	//   ....[9]....
        /*012c*/ 	.word	0x000002e0
        /*0130*/ 	.word	0x000000ff
        /*0134*/ 	.word	0x00000340
        /*0138*/ 	.short	0x0100
        /*013a*/ 	.byte	0x08
	.zero		1


	//   ....[10]....
        /*013c*/ 	.word	0x000002f0
        /*0140*/ 	.word	0x000000ff
        /*0144*/ 	.word	0x00000028
        /*0148*/ 	.short	0x0100
        /*014a*/ 	.byte	0x08
	.zero		1


	//   ....[11]....
        /*014c*/ 	.word	0x00000300
        /*0150*/ 	.word	0x000000ff
        /*0154*/ 	.word	0x00000348
        /*0158*/ 	.short	0x0100
        /*015a*/ 	.byte	0x08
	.zero		1


	//   ....[12]....
        /*015c*/ 	.word	0x00000310
        /*0160*/ 	.word	0x000000ff
        /*0164*/ 	.word	0x00000030
        /*0168*/ 	.short	0x0100
        /*016a*/ 	.byte	0x08
	.zero		1


	//   ....[13]....
        /*016c*/ 	.word	0x00000320
        /*0170*/ 	.word	0x000000ff
        /*0174*/ 	.word	0x00000350
        /*0178*/ 	.short	0x0100
        /*017a*/ 	.byte	0x08
	.zero		1


	//   ....[14]....
        /*017c*/ 	.word	0x00000330
        /*0180*/ 	.word	0x000000ff
        /*0184*/ 	.word	0x00000038
        /*0188*/ 	.short	0x0100
        /*018a*/ 	.byte	0x08
	.zero		1


	//   ....[15]....
        /*018c*/ 	.word	0x00000340
        /*0190*/ 	.word	0x000000ff
        /*0194*/ 	.word	0x00000358
        /*0198*/ 	.short	0x0100
        /*019a*/ 	.byte	0x08
	.zero		1


	//   ....[16]....
        /*019c*/ 	.word	0x00000350
        /*01a0*/ 	.word	0x000000ff
        /*01a4*/ 	.word	0x00000040
        /*01a8*/ 	.short	0x0100
        /*01aa*/ 	.byte	0x08
	.zero		1


	//   ....[17]....
        /*01ac*/ 	.word	0x00000360
        /*01b0*/ 	.word	0x000000ff
        /*01b4*/ 	.word	0x00000360
        /*01b8*/ 	.short	0x0100
        /*01ba*/ 	.byte	0x08
	.zero		1


	//   ....[18]....
        /*01bc*/ 	.word	0x00000370
        /*01c0*/ 	.word	0x000000ff
        /*01c4*/ 	.word	0x00000048
        /*01c8*/ 	.short	0x0100
        /*01ca*/ 	.byte	0x08
	.zero		1


	//   ....[19]....
        /*01cc*/ 	.word	0x00000380
        /*01d0*/ 	.word	0x000000ff
        /*01d4*/ 	.word	0x00000368
        /*01d8*/ 	.short	0x0100
        /*01da*/ 	.byte	0x08
	.zero		1


	//   ....[20]....
        /*01dc*/ 	.word	0x00000390
        /*01e0*/ 	.word	0x000000ff
        /*01e4*/ 	.word	0x00000050
        /*01e8*/ 	.short	0x0100
        /*01ea*/ 	.byte	0x08
	.zero		1


	//   ....[21]....
        /*01ec*/ 	.word	0x000003a0
        /*01f0*/ 	.word	0x000000ff
        /*01f4*/ 	.word	0x00000370
        /*01f8*/ 	.short	0x0100
        /*01fa*/ 	.byte	0x08
	.zero		1


	//   ....[22]....
        /*01fc*/ 	.word	0x000003b0
        /*0200*/ 	.word	0x000000ff
        /*0204*/ 	.word	0x00000058
        /*0208*/ 	.short	0x0100
        /*020a*/ 	.byte	0x08
	.zero		1


	//   ....[23]....
        /*020c*/ 	.word	0x000003c0
        /*0210*/ 	.word	0x000000ff
        /*0214*/ 	.word	0x00000378
        /*0218*/ 	.short	0x0100
        /*021a*/ 	.byte	0x08
	.zero		1


	//   ....[24]....
        /*021c*/ 	.word	0x000003d0
        /*0220*/ 	.word	0x000000ff
        /*0224*/ 	.word	0x00000060
        /*0228*/ 	.short	0x0100
        /*022a*/ 	.byte	0x08
	.zero		1


	//   ....[25]....
        /*022c*/ 	.word	0x000003e0
        /*0230*/ 	.word	0x000000ff
        /*0234*/ 	.word	0x00000380
        /*0238*/ 	.short	0x0100
        /*023a*/ 	.byte	0x08
	.zero		1


	//   ....[26]....
        /*023c*/ 	.word	0x000003f0
        /*0240*/ 	.word	0x000000ff
        /*0244*/ 	.word	0x00000068
        /*0248*/ 	.short	0x0100
        /*024a*/ 	.byte	0x08
	.zero		1


	//   ....[27]....
        /*024c*/ 	.word	0x00000400
        /*0250*/ 	.word	0x000000ff
        /*0254*/ 	.word	0x00000388
        /*0258*/ 	.short	0x0100
        /*025a*/ 	.byte	0x08
	.zero		1


	//   ....[28]....
        /*025c*/ 	.word	0x00000410
        /*0260*/ 	.word	0x000000ff
        /*0264*/ 	.word	0x00000070
        /*0268*/ 	.short	0x0100
        /*026a*/ 	.byte	0x08
	.zero		1


	//   ....[29]....
        /*026c*/ 	.word	0x00000420
        /*0270*/ 	.word	0x000000ff
        /*0274*/ 	.word	0x00000390
        /*0278*/ 	.short	0x0100
        /*027a*/ 	.byte	0x08
	.zero		1


	//   ....[30]....
        /*027c*/ 	.word	0x00000430
        /*0280*/ 	.word	0x000000ff
        /*0284*/ 	.word	0x00000078
        /*0288*/ 	.short	0x0100
        /*028a*/ 	.byte	0x08
	.zero		1


	//   ....[31]....
        /*028c*/ 	.word	0x00000440
        /*0290*/ 	.word	0x000000ff
        /*0294*/ 	.word	0x00000398
        /*0298*/ 	.short	0x0100
        /*029a*/ 	.byte	0x08
	.zero		1


	//   ....[32]....
        /*029c*/ 	.word	0x00000450
        /*02a0*/ 	.word	0x000000ff
        /*02a4*/ 	.word	0x00000080
        /*02a8*/ 	.short	0x0100
        /*02aa*/ 	.byte	0x08
	.zero		1


	//   ....[33]....
        /*02ac*/ 	.word	0x00000460
        /*02b0*/ 	.word	0x000000ff
        /*02b4*/ 	.word	0x000003a0
        /*02b8*/ 	.short	0x0100
        /*02ba*/ 	.byte	0x08
	.zero		1


	//   ....[34]....
        /*02bc*/ 	.word	0x00000470
        /*02c0*/ 	.word	0x000000ff
        /*02c4*/ 	.word	0x00000088
        /*02c8*/ 	.short	0x0100
        /*02ca*/ 	.byte	0x08
	.zero		1


	//   ....[35]....
        /*02cc*/ 	.word	0x00000480
        /*02d0*/ 	.word	0x000000ff
        /*02d4*/ 	.word	0x000003a8
        /*02d8*/ 	.short	0x0100
        /*02da*/ 	.byte	0x08
	.zero		1


	//   ....[36]....
        /*02dc*/ 	.word	0x00000490
        /*02e0*/ 	.word	0x000000ff
        /*02e4*/ 	.word	0x00000090
        /*02e8*/ 	.short	0x0100
        /*02ea*/ 	.byte	0x08
	.zero		1


	//   ....[37]....
        /*02ec*/ 	.word	0x000004a0
        /*02f0*/ 	.word	0x000000ff
        /*02f4*/ 	.word	0x000003b0
        /*02f8*/ 	.short	0x0100
        /*02fa*/ 	.byte	0x08
	.zero		1


	//   ....[38]....
        /*02fc*/ 	.word	0x000004b0
        /*0300*/ 	.word	0x000000ff
        /*0304*/ 	.word	0x00000098
        /*0308*/ 	.short	0x0100
        /*030a*/ 	.byte	0x08
	.zero		1


	//   ....[39]....
        /*030c*/ 	.word	0x000004c0
        /*0310*/ 	.word	0x000000ff
        /*0314*/ 	.word	0x000003b8
        /*0318*/ 	.short	0x0100
        /*031a*/ 	.byte	0x08
	.zero		1


	//   ....[40]....
        /*031c*/ 	.word	0x000004d0
        /*0320*/ 	.word	0x000000ff
        /*0324*/ 	.word	0x000000a0
        /*0328*/ 	.short	0x0100
        /*032a*/ 	.byte	0x08
	.zero		1


	//   ....[41]....
        /*032c*/ 	.word	0x000004e0
        /*0330*/ 	.word	0x000000ff
        /*0334*/ 	.word	0x000003c0
        /*0338*/ 	.short	0x0100
        /*033a*/ 	.byte	0x08
	.zero		1


	//   ....[42]....
        /*033c*/ 	.word	0x000004f0
        /*0340*/ 	.word	0x000000ff
        /*0344*/ 	.word	0x000000a8
        /*0348*/ 	.short	0x0100
        /*034a*/ 	.byte	0x08
	.zero		1


	//   ....[43]....
        /*034c*/ 	.word	0x00000500
        /*0350*/ 	.word	0x000000ff
        /*0354*/ 	.word	0x000003c8
        /*0358*/ 	.short	0x0100
        /*035a*/ 	.byte	0x08
	.zero		1


	//   ....[44]....
        /*035c*/ 	.word	0x00000510
        /*0360*/ 	.word	0x000000ff
        /*0364*/ 	.word	0x000000b0
        /*0368*/ 	.short	0x0100
        /*036a*/ 	.byte	0x08
	.zero		1


	//   ....[45]....
        /*036c*/ 	.word	0x00000520
        /*0370*/ 	.word	0x000000ff
        /*0374*/ 	.word	0x000003d0
        /*0378*/ 	.short	0x0100
        /*037a*/ 	.byte	0x08
	.zero		1


	//   ....[46]....
        /*037c*/ 	.word	0x00000530
        /*0380*/ 	.word	0x000000ff
        /*0384*/ 	.word	0x000000b8
        /*0388*/ 	.short	0x0100
        /*038a*/ 	.byte	0x08
	.zero		1


	//   ....[47]....
        /*038c*/ 	.word	0x00000540
        /*0390*/ 	.word	0x000000ff
        /*0394*/ 	.word	0x000003d8
        /*0398*/ 	.short	0x0100
        /*039a*/ 	.byte	0x08
	.zero		1


	//   ....[48]....
        /*039c*/ 	.word	0x00000550
        /*03a0*/ 	.word	0x000000ff
        /*03a4*/ 	.word	0x000000c0
        /*03a8*/ 	.short	0x0100
        /*03aa*/ 	.byte	0x08
	.zero		1


	//   ....[49]....
        /*03ac*/ 	.word	0x00000560
        /*03b0*/ 	.word	0x000000ff
        /*03b4*/ 	.word	0x000003e0
        /*03b8*/ 	.short	0x0100
        /*03ba*/ 	.byte	0x08
	.zero		1


	//   ....[50]....
        /*03bc*/ 	.word	0x00000570
        /*03c0*/ 	.word	0x000000ff
        /*03c4*/ 	.word	0x000000c8
        /*03c8*/ 	.short	0x0100
        /*03ca*/ 	.byte	0x08
	.zero		1


	//   ....[51]....
        /*03cc*/ 	.word	0x00000580
        /*03d0*/ 	.word	0x000000ff
        /*03d4*/ 	.word	0x000003e8
        /*03d8*/ 	.short	0x0100
        /*03da*/ 	.byte	0x08
	.zero		1


	//   ....[52]....
        /*03dc*/ 	.word	0x00000590
        /*03e0*/ 	.word	0x000000ff
        /*03e4*/ 	.word	0x000000d0
        /*03e8*/ 	.short	0x0100
        /*03ea*/ 	.byte	0x08
	.zero		1


	//   ....[53]....
        /*03ec*/ 	.word	0x000005a0
        /*03f0*/ 	.word	0x000000ff
        /*03f4*/ 	.word	0x000003f0
        /*03f8*/ 	.short	0x0100
        /*03fa*/ 	.byte	0x08
	.zero		1


	//   ....[54]....
        /*03fc*/ 	.word	0x000005b0
        /*0400*/ 	.word	0x000000ff
        /*0404*/ 	.word	0x000000d8
        /*0408*/ 	.short	0x0100
        /*040a*/ 	.byte	0x08
	.zero		1


	//   ....[55]....
        /*040c*/ 	.word	0x000005c0
        /*0410*/ 	.word	0x000000ff
        /*0414*/ 	.word	0x000003f8
        /*0418*/ 	.short	0x0100
        /*041a*/ 	.byte	0x08
	.zero		1


	//   ....[56]....
        /*041c*/ 	.word	0x000005d0
        /*0420*/ 	.word	0x000000ff
        /*0424*/ 	.word	0x000000e0
        /*0428*/ 	.short	0x0100
        /*042a*/ 	.byte	0x08
	.zero		1


	//   ....[57]....
        /*042c*/ 	.word	0x000005e0
        /*0430*/ 	.word	0x000000ff
        /*0434*/ 	.word	0x00000400
        /*0438*/ 	.short	0x0100
        /*043a*/ 	.byte	0x08
	.zero		1


	//   ....[58]....
        /*043c*/ 	.word	0x000005f0
        /*0440*/ 	.word	0x000000ff
        /*0444*/ 	.word	0x000000e8
        /*0448*/ 	.short	0x0100
        /*044a*/ 	.byte	0x08
	.zero		1


	//   ....[59]....
        /*044c*/ 	.word	0x00000600
        /*0450*/ 	.word	0x000000ff
        /*0454*/ 	.word	0x00000408
        /*0458*/ 	.short	0x0100
        /*045a*/ 	.byte	0x08
	.zero		1


	//   ....[60]....
        /*045c*/ 	.word	0x00000610
        /*0460*/ 	.word	0x000000ff
        /*0464*/ 	.word	0x000000f0
        /*0468*/ 	.short	0x0100
        /*046a*/ 	.byte	0x08
	.zero		1


	//   ....[61]....
        /*046c*/ 	.word	0x00000620
        /*0470*/ 	.word	0x000000ff
        /*0474*/ 	.word	0x00000410
        /*0478*/ 	.short	0x0100
        /*047a*/ 	.byte	0x08
	.zero		1


	//   ....[62]....
        /*047c*/ 	.word	0x00000630
        /*0480*/ 	.word	0x000000ff
        /*0484*/ 	.word	0x000000f8
        /*0488*/ 	.short	0x0100
        /*048a*/ 	.byte	0x08
	.zero		1


	//   ....[63]....
        /*048c*/ 	.word	0x00000640
        /*0490*/ 	.word	0x000000ff
        /*0494*/ 	.word	0x00000418
        /*0498*/ 	.short	0x0100
        /*049a*/ 	.byte	0x08
	.zero		1


	//   ....[64]....
        /*049c*/ 	.word	0x00000650
        /*04a0*/ 	.word	0x000000ff
        /*04a4*/ 	.word	0x00000100
        /*04a8*/ 	.short	0x0100
        /*04aa*/ 	.byte	0x08
	.zero		1


	//   ....[65]....
        /*04ac*/ 	.word	0x00000660
        /*04b0*/ 	.word	0x000000ff
        /*04b4*/ 	.word	0x00000420
        /*04b8*/ 	.short	0x0100
        /*04ba*/ 	.byte	0x08
	.zero		1


	//   ....[66]....
        /*04bc*/ 	.word	0x00000670
        /*04c0*/ 	.word	0x000000ff
        /*04c4*/ 	.word	0x00000108
        /*04c8*/ 	.short	0x0100
        /*04ca*/ 	.byte	0x08
	.zero		1


	//   ....[67]....
        /*04cc*/ 	.word	0x00000680
        /*04d0*/ 	.word	0x000000ff
        /*04d4*/ 	.word	0x00000428
        /*04d8*/ 	.short	0x0100
        /*04da*/ 	.byte	0x08
	.zero		1


	//   ....[68]....
        /*04dc*/ 	.word	0x00000690
        /*04e0*/ 	.word	0x000000ff
        /*04e4*/ 	.word	0x00000110
        /*04e8*/ 	.short	0x0100
        /*04ea*/ 	.byte	0x08
	.zero		1


	//   ....[69]....
        /*04ec*/ 	.word	0x000006a0
        /*04f0*/ 	.word	0x000000ff
        /*04f4*/ 	.word	0x00000430
        /*04f8*/ 	.short	0x0100
        /*04fa*/ 	.byte	0x08
	.zero		1


	//   ....[70]....
        /*04fc*/ 	.word	0x000006b0
        /*0500*/ 	.word	0x000000ff
        /*0504*/ 	.word	0x00000118
        /*0508*/ 	.short	0x0100
        /*050a*/ 	.byte	0x08
	.zero		1


	//   ....[71]....
        /*050c*/ 	.word	0x000006c0
        /*0510*/ 	.word	0x000000ff
        /*0514*/ 	.word	0x00000438
        /*0518*/ 	.short	0x0100
        /*051a*/ 	.byte	0x08
	.zero		1


	//   ....[72]....
        /*051c*/ 	.word	0x000006d0
        /*0520*/ 	.word	0x000000ff
        /*0524*/ 	.word	0x00000120
        /*0528*/ 	.short	0x0100
        /*052a*/ 	.byte	0x08
	.zero		1


	//   ....[73]....
        /*052c*/ 	.word	0x000006e0
        /*0530*/ 	.word	0x000000ff
        /*0534*/ 	.word	0x00000440
        /*0538*/ 	.short	0x0100
        /*053a*/ 	.byte	0x08
	.zero		1


	//   ....[74]....
        /*053c*/ 	.word	0x000006f0
        /*0540*/ 	.word	0x000000ff
        /*0544*/ 	.word	0x00000128
        /*0548*/ 	.short	0x0100
        /*054a*/ 	.byte	0x08
	.zero		1


	//   ....[75]....
        /*054c*/ 	.word	0x00000700
        /*0550*/ 	.word	0x000000ff
        /*0554*/ 	.word	0x00000448
        /*0558*/ 	.short	0x0100
        /*055a*/ 	.byte	0x08
	.zero		1


	//   ....[76]....
        /*055c*/ 	.word	0x00000710
        /*0560*/ 	.word	0x000000ff
        /*0564*/ 	.word	0x00000130
        /*0568*/ 	.short	0x0100
        /*056a*/ 	.byte	0x08
	.zero		1


	//   ....[77]....
        /*056c*/ 	.word	0x00000720
        /*0570*/ 	.word	0x000000ff
        /*0574*/ 	.word	0x00000450
        /*0578*/ 	.short	0x0100
        /*057a*/ 	.byte	0x08
	.zero		1


	//   ....[78]....
        /*057c*/ 	.word	0x00000730
        /*0580*/ 	.word	0x000000ff
        /*0584*/ 	.word	0x00000138
        /*0588*/ 	.short	0x0100
        /*058a*/ 	.byte	0x08
	.zero		1


	//   ....[79]....
        /*058c*/ 	.word	0x00000740
        /*0590*/ 	.word	0x000000ff
        /*0594*/ 	.word	0x00000458
        /*0598*/ 	.short	0x0100
        /*059a*/ 	.byte	0x08
	.zero		1


	//   ....[80]....
        /*059c*/ 	.word	0x00000750
        /*05a0*/ 	.word	0x000000ff
        /*05a4*/ 	.word	0x00000140
        /*05a8*/ 	.short	0x0100
        /*05aa*/ 	.byte	0x08
	.zero		1


	//   ....[81]....
        /*05ac*/ 	.word	0x00000760
        /*05b0*/ 	.word	0x000000ff
        /*05b4*/ 	.word	0x00000460
        /*05b8*/ 	.short	0x0100
        /*05ba*/ 	.byte	0x08
	.zero		1


	//   ....[82]....
        /*05bc*/ 	.word	0x00000770
        /*05c0*/ 	.word	0x000000ff
        /*05c4*/ 	.word	0x00000148
        /*05c8*/ 	.short	0x0100
        /*05ca*/ 	.byte	0x08
	.zero		1


	//   ....[83]....
        /*05cc*/ 	.word	0x00000780
        /*05d0*/ 	.word	0x000000ff
        /*05d4*/ 	.word	0x00000468
        /*05d8*/ 	.short	0x0100
        /*05da*/ 	.byte	0x08
	.zero		1


	//   ....[84]....
        /*05dc*/ 	.word	0x00000790
        /*05e0*/ 	.word	0x000000ff
        /*05e4*/ 	.word	0x00000150
        /*05e8*/ 	.short	0x0100
        /*05ea*/ 	.byte	0x08
	.zero		1


	//   ....[85]....
        /*05ec*/ 	.word	0x000007a0
        /*05f0*/ 	.word	0x000000ff
        /*05f4*/ 	.word	0x00000470
        /*05f8*/ 	.short	0x0100
        /*05fa*/ 	.byte	0x08
	.zero		1


	//   ....[86]....
        /*05fc*/ 	.word	0x000007b0
        /*0600*/ 	.word	0x000000ff
        /*0604*/ 	.word	0x00000158
        /*0608*/ 	.short	0x0100
        /*060a*/ 	.byte	0x08
	.zero		1


	//   ....[87]....
        /*060c*/ 	.word	0x000007c0
        /*0610*/ 	.word	0x000000ff
        /*0614*/ 	.word	0x00000478
        /*0618*/ 	.short	0x0100
        /*061a*/ 	.byte	0x08
	.zero		1


	//   ....[88]....
        /*061c*/ 	.word	0x000007d0
        /*0620*/ 	.word	0x000000ff
        /*0624*/ 	.word	0x00000160
        /*0628*/ 	.short	0x0100
        /*062a*/ 	.byte	0x08
	.zero		1


	//   ....[89]....
        /*062c*/ 	.word	0x000007e0
        /*0630*/ 	.word	0x000000ff
        /*0634*/ 	.word	0x00000480
        /*0638*/ 	.short	0x0100
        /*063a*/ 	.byte	0x08
	.zero		1


	//   ....[90]....
        /*063c*/ 	.word	0x000007f0
        /*0640*/ 	.word	0x000000ff
        /*0644*/ 	.word	0x00000168
        /*0648*/ 	.short	0x0100
        /*064a*/ 	.byte	0x08
	.zero		1


	//   ....[91]....
        /*064c*/ 	.word	0x00000800
        /*0650*/ 	.word	0x000000ff
        /*0654*/ 	.word	0x00000488
        /*0658*/ 	.short	0x0100
        /*065a*/ 	.byte	0x08
	.zero		1


	//   ....[92]....
        /*065c*/ 	.word	0x00000810
        /*0660*/ 	.word	0x000000ff
        /*0664*/ 	.word	0x00000170
        /*0668*/ 	.short	0x0100
        /*066a*/ 	.byte	0x08
	.zero		1


	//   ....[93]....
        /*066c*/ 	.word	0x00000820
        /*0670*/ 	.word	0x000000ff
        /*0674*/ 	.word	0x00000490
        /*0678*/ 	.short	0x0100
        /*067a*/ 	.byte	0x08
	.zero		1


	//   ....[94]....
        /*067c*/ 	.word	0x00000830
        /*0680*/ 	.word	0x000000ff
        /*0684*/ 	.word	0x00000178
        /*0688*/ 	.short	0x0100
        /*068a*/ 	.byte	0x08
	.zero		1


	//   ....[95]....
        /*068c*/ 	.word	0x00000840
        /*0690*/ 	.word	0x000000ff
        /*0694*/ 	.word	0x00000498
        /*0698*/ 	.short	0x0100
        /*069a*/ 	.byte	0x08
	.zero		1


	//   ....[96]....
        /*069c*/ 	.word	0x00000850
        /*06a0*/ 	.word	0x000000ff
        /*06a4*/ 	.word	0x00000180
        /*06a8*/ 	.short	0x0100
        /*06aa*/ 	.byte	0x08
	.zero		1


	//   ....[97]....
        /*06ac*/ 	.word	0x00000860
        /*06b0*/ 	.word	0x000000ff
        /*06b4*/ 	.word	0x000004a0
        /*06b8*/ 	.short	0x0100
        /*06ba*/ 	.byte	0x08
	.zero		1


	//   ....[98]....
        /*06bc*/ 	.word	0x00000870
        /*06c0*/ 	.word	0x000000ff
        /*06c4*/ 	.word	0x00000188
        /*06c8*/ 	.short	0x0100
        /*06ca*/ 	.byte	0x08
	.zero		1


	//   ....[99]....
        /*06cc*/ 	.word	0x00000880
        /*06d0*/ 	.word	0x000000ff
        /*06d4*/ 	.word	0x000004a8
        /*06d8*/ 	.short	0x0100
        /*06da*/ 	.byte	0x08
	.zero		1


	//   ....[100]....
        /*06dc*/ 	.word	0x00000890
        /*06e0*/ 	.word	0x000000ff
        /*06e4*/ 	.word	0x00000190
        /*06e8*/ 	.short	0x0100
        /*06ea*/ 	.byte	0x08
	.zero		1


	//   ....[101]....
        /*06ec*/ 	.word	0x000008a0
        /*06f0*/ 	.word	0x000000ff
        /*06f4*/ 	.word	0x000004b0
        /*06f8*/ 	.short	0x0100
        /*06fa*/ 	.byte	0x08
	.zero		1


	//   ....[102]....
        /*06fc*/ 	.word	0x000008b0
        /*0700*/ 	.word	0x000000ff
        /*0704*/ 	.word	0x00000198
        /*0708*/ 	.short	0x0100
        /*070a*/ 	.byte	0x08
	.zero		1


	//   ....[103]....
        /*070c*/ 	.word	0x000008c0
        /*0710*/ 	.word	0x000000ff
        /*0714*/ 	.word	0x000004b8
        /*0718*/ 	.short	0x0100
        /*071a*/ 	.byte	0x08
	.zero		1


	//   ....[104]....
        /*071c*/ 	.word	0x000008d0
        /*0720*/ 	.word	0x000000ff
        /*0724*/ 	.word	0x000001a0
        /*0728*/ 	.short	0x0100
        /*072a*/ 	.byte	0x08
	.zero		1


	//   ....[105]....
        /*072c*/ 	.word	0x000008e0
        /*0730*/ 	.word	0x000000ff
        /*0734*/ 	.word	0x000004c0
        /*0738*/ 	.short	0x0100
        /*073a*/ 	.byte	0x08
	.zero		1


	//   ....[106]....
        /*073c*/ 	.word	0x000008f0
        /*0740*/ 	.word	0x000000ff
        /*0744*/ 	.word	0x000001a8
        /*0748*/ 	.short	0x0100
        /*074a*/ 	.byte	0x08
	.zero		1


	//   ....[107]....
        /*074c*/ 	.word	0x00000900
        /*0750*/ 	.word	0x000000ff
        /*0754*/ 	.word	0x000004c8
        /*0758*/ 	.short	0x0100
        /*075a*/ 	.byte	0x08
	.zero		1


	//   ....[108]....
        /*075c*/ 	.word	0x00000910
        /*0760*/ 	.word	0x000000ff
        /*0764*/ 	.word	0x000001b0
        /*0768*/ 	.short	0x0100
        /*076a*/ 	.byte	0x08
	.zero		1


	//   ....[109]....
        /*076c*/ 	.word	0x00000920
        /*0770*/ 	.word	0x000000ff
        /*0774*/ 	.word	0x000004d0
        /*0778*/ 	.short	0x0100
        /*077a*/ 	.byte	0x08
	.zero		1


	//   ....[110]....
        /*077c*/ 	.word	0x00000930
        /*0780*/ 	.word	0x000000ff
        /*0784*/ 	.word	0x000001b8
        /*0788*/ 	.short	0x0100
        /*078a*/ 	.byte	0x08
	.zero		1


	//   ....[111]....
        /*078c*/ 	.word	0x00000940
        /*0790*/ 	.word	0x000000ff
        /*0794*/ 	.word	0x000004d8
        /*0798*/ 	.short	0x0100
        /*079a*/ 	.byte	0x08
	.zero		1


	//   ....[112]....
        /*079c*/ 	.word	0x00000950
        /*07a0*/ 	.word	0x000000ff
        /*07a4*/ 	.word	0x000001c0
        /*07a8*/ 	.short	0x0100
        /*07aa*/ 	.byte	0x08
	.zero		1


	//   ....[113]....
        /*07ac*/ 	.word	0x00000960
        /*07b0*/ 	.word	0x000000ff
        /*07b4*/ 	.word	0x000004e0
        /*07b8*/ 	.short	0x0100
        /*07ba*/ 	.byte	0x08
	.zero		1


	//   ....[114]....
        /*07bc*/ 	.word	0x00000970
        /*07c0*/ 	.word	0x000000ff
        /*07c4*/ 	.word	0x000001c8
        /*07c8*/ 	.short	0x0100
        /*07ca*/ 	.byte	0x08
	.zero		1


	//   ....[115]....
        /*07cc*/ 	.word	0x00000980
        /*07d0*/ 	.word	0x000000ff
        /*07d4*/ 	.word	0x000004e8
        /*07d8*/ 	.short	0x0100
        /*07da*/ 	.byte	0x08
	.zero		1


	//   ....[116]....
        /*07dc*/ 	.word	0x00000990
        /*07e0*/ 	.word	0x000000ff
        /*07e4*/ 	.word	0x000001d0
        /*07e8*/ 	.short	0x0100
        /*07ea*/ 	.byte	0x08
	.zero		1


	//   ....[117]....
        /*07ec*/ 	.word	0x000009a0
        /*07f0*/ 	.word	0x000000ff
        /*07f4*/ 	.word	0x000004f0
        /*07f8*/ 	.short	0x0100
        /*07fa*/ 	.byte	0x08
	.zero		1


	//   ....[118]....
        /*07fc*/ 	.word	0x000009b0
        /*0800*/ 	.word	0x000000ff
        /*0804*/ 	.word	0x000001d8
        /*0808*/ 	.short	0x0100
        /*080a*/ 	.byte	0x08
	.zero		1


	//   ....[119]....
        /*080c*/ 	.word	0x000009c0
        /*0810*/ 	.word	0x000000ff
        /*0814*/ 	.word	0x000004f8
        /*0818*/ 	.short	0x0100
        /*081a*/ 	.byte	0x08
	.zero		1


	//   ....[120]....
        /*081c*/ 	.word	0x000009d0
        /*0820*/ 	.word	0x000000ff
        /*0824*/ 	.word	0x000001e0
        /*0828*/ 	.short	0x0100
        /*082a*/ 	.byte	0x08
	.zero		1


	//   ....[121]....
        /*082c*/ 	.word	0x000009e0
        /*0830*/ 	.word	0x000000ff
        /*0834*/ 	.word	0x00000500
        /*0838*/ 	.short	0x0100
        /*083a*/ 	.byte	0x08
	.zero		1


	//   ....[122]....
        /*083c*/ 	.word	0x000009f0
        /*0840*/ 	.word	0x000000ff
        /*0844*/ 	.word	0x000001e8
        /*0848*/ 	.short	0x0100
        /*084a*/ 	.byte	0x08
	.zero		1


	//   ....[123]....
        /*084c*/ 	.word	0x00000a00
        /*0850*/ 	.word	0x000000ff
        /*0854*/ 	.word	0x00000508
        /*0858*/ 	.short	0x0100
        /*085a*/ 	.byte	0x08
	.zero		1


	//   ....[124]....
        /*085c*/ 	.word	0x00000a10
        /*0860*/ 	.word	0x000000ff
        /*0864*/ 	.word	0x000001f0
        /*0868*/ 	.short	0x0100
        /*086a*/ 	.byte	0x08
	.zero		1


	//   ....[125]....
        /*086c*/ 	.word	0x00000a20
        /*0870*/ 	.word	0x000000ff
        /*0874*/ 	.word	0x00000510
        /*0878*/ 	.short	0x0100
        /*087a*/ 	.byte	0x08
	.zero		1


	//   ....[126]....
        /*087c*/ 	.word	0x00000a30
        /*0880*/ 	.word	0x000000ff
        /*0884*/ 	.word	0x000001f8
        /*0888*/ 	.short	0x0100
        /*088a*/ 	.byte	0x08
	.zero		1


	//   ....[127]....
        /*088c*/ 	.word	0x00000a40
        /*0890*/ 	.word	0x000000ff
        /*0894*/ 	.word	0x00000518
        /*0898*/ 	.short	0x0100
        /*089a*/ 	.byte	0x08
	.zero		1


	//   ....[128]....
        /*089c*/ 	.word	0x00000a50
        /*08a0*/ 	.word	0x000000ff
        /*08a4*/ 	.word	0x00000200
        /*08a8*/ 	.short	0x0100
        /*08aa*/ 	.byte	0x08
	.zero		1


	//   ....[129]....
        /*08ac*/ 	.word	0x00000a60
        /*08b0*/ 	.word	0x000000ff
        /*08b4*/ 	.word	0x00000520
        /*08b8*/ 	.short	0x0100
        /*08ba*/ 	.byte	0x08
	.zero		1


	//   ....[130]....
        /*08bc*/ 	.word	0x00000a70
        /*08c0*/ 	.word	0x000000ff
        /*08c4*/ 	.word	0x00000208
        /*08c8*/ 	.short	0x0100
        /*08ca*/ 	.byte	0x08
	.zero		1


	//   ....[131]....
        /*08cc*/ 	.word	0x00000a80
        /*08d0*/ 	.word	0x000000ff
        /*08d4*/ 	.word	0x00000528
        /*08d8*/ 	.short	0x0100
        /*08da*/ 	.byte	0x08
	.zero		1


	//   ....[132]....
        /*08dc*/ 	.word	0x00000a90
        /*08e0*/ 	.word	0x000000ff
        /*08e4*/ 	.word	0x00000210
        /*08e8*/ 	.short	0x0100
        /*08ea*/ 	.byte	0x08
	.zero		1


	//   ....[133]....
        /*08ec*/ 	.word	0x00000aa0
        /*08f0*/ 	.word	0x000000ff
        /*08f4*/ 	.word	0x00000530
        /*08f8*/ 	.short	0x0100
        /*08fa*/ 	.byte	0x08
	.zero		1


	//   ....[134]....
        /*08fc*/ 	.word	0x00000ab0
        /*0900*/ 	.word	0x000000ff
        /*0904*/ 	.word	0x00000218
        /*0908*/ 	.short	0x0100
        /*090a*/ 	.byte	0x08
	.zero		1


	//   ....[135]....
        /*090c*/ 	.word	0x00000ac0
        /*0910*/ 	.word	0x000000ff
        /*0914*/ 	.word	0x00000538
        /*0918*/ 	.short	0x0100
        /*091a*/ 	.byte	0x08
	.zero		1


	//   ....[136]....
        /*091c*/ 	.word	0x00000ad0
        /*0920*/ 	.word	0x000000ff
        /*0924*/ 	.word	0x00000220
        /*0928*/ 	.short	0x0100
        /*092a*/ 	.byte	0x08
	.zero		1


	//   ....[137]....
        /*092c*/ 	.word	0x00000ae0
        /*0930*/ 	.word	0x000000ff
        /*0934*/ 	.word	0x00000540
        /*0938*/ 	.short	0x0100
        /*093a*/ 	.byte	0x08
	.zero		1


	//   ....[138]....
        /*093c*/ 	.word	0x00000af0
        /*0940*/ 	.word	0x000000ff
        /*0944*/ 	.word	0x00000228
        /*0948*/ 	.short	0x0100
        /*094a*/ 	.byte	0x08
	.zero		1


	//   ....[139]....
        /*094c*/ 	.word	0x00000b00
        /*0950*/ 	.word	0x000000ff
        /*0954*/ 	.word	0x00000548
        /*0958*/ 	.short	0x0100
        /*095a*/ 	.byte	0x08
	.zero		1


	//   ....[140]....
        /*095c*/ 	.word	0x00000b10
        /*0960*/ 	.word	0x000000ff
        /*0964*/ 	.word	0x00000230
        /*0968*/ 	.short	0x0100
        /*096a*/ 	.byte	0x08
	.zero		1


	//   ....[141]....
        /*096c*/ 	.word	0x00000b20
        /*0970*/ 	.word	0x000000ff
        /*0974*/ 	.word	0x00000550
        /*0978*/ 	.short	0x0100
        /*097a*/ 	.byte	0x08
	.zero		1


	//   ....[142]....
        /*097c*/ 	.word	0x00000b30
        /*0980*/ 	.word	0x000000ff
        /*0984*/ 	.word	0x00000238
        /*0988*/ 	.short	0x0100
        /*098a*/ 	.byte	0x08
	.zero		1


	//   ....[143]....
        /*098c*/ 	.word	0x00000b40
        /*0990*/ 	.word	0x000000ff
        /*0994*/ 	.word	0x00000558
        /*0998*/ 	.short	0x0100
        /*099a*/ 	.byte	0x08
	.zero		1


	//   ....[144]....
        /*099c*/ 	.word	0x00000b50
        /*09a0*/ 	.word	0x000000ff
        /*09a4*/ 	.word	0x00000240
        /*09a8*/ 	.short	0x0100
        /*09aa*/ 	.byte	0x08
	.zero		1


	//   ....[145]....
        /*09ac*/ 	.word	0x00000b60
        /*09b0*/ 	.word	0x000000ff
        /*09b4*/ 	.word	0x00000560
        /*09b8*/ 	.short	0x0100
        /*09ba*/ 	.byte	0x08
	.zero		1


	//   ....[146]....
        /*09bc*/ 	.word	0x00000b70
        /*09c0*/ 	.word	0x000000ff
        /*09c4*/ 	.word	0x00000248
        /*09c8*/ 	.short	0x0100
        /*09ca*/ 	.byte	0x08
	.zero		1


	//   ....[147]....
        /*09cc*/ 	.word	0x00000b80
        /*09d0*/ 	.word	0x000000ff
        /*09d4*/ 	.word	0x00000568
        /*09d8*/ 	.short	0x0100
        /*09da*/ 	.byte	0x08
	.zero		1


	//   ....[148]....
        /*09dc*/ 	.word	0x00000b90
        /*09e0*/ 	.word	0x000000ff
        /*09e4*/ 	.word	0x00000250
        /*09e8*/ 	.short	0x0100
        /*09ea*/ 	.byte	0x08
	.zero		1


	//   ....[149]....
        /*09ec*/ 	.word	0x00000ba0
        /*09f0*/ 	.word	0x000000ff
        /*09f4*/ 	.word	0x00000570
        /*09f8*/ 	.short	0x0100
        /*09fa*/ 	.byte	0x08
	.zero		1


	//   ....[150]....
        /*09fc*/ 	.word	0x00000bb0
        /*0a00*/ 	.word	0x000000ff
        /*0a04*/ 	.word	0x00000258
        /*0a08*/ 	.short	0x0100
        /*0a0a*/ 	.byte	0x08
	.zero		1


	//   ....[151]....
        /*0a0c*/ 	.word	0x00000bc0
        /*0a10*/ 	.word	0x000000ff
        /*0a14*/ 	.word	0x00000578
        /*0a18*/ 	.short	0x0100
        /*0a1a*/ 	.byte	0x08
	.zero		1


	//   ....[152]....
        /*0a1c*/ 	.word	0x00000bd0
        /*0a20*/ 	.word	0x000000ff
        /*0a24*/ 	.word	0x00000260
        /*0a28*/ 	.short	0x0100
        /*0a2a*/ 	.byte	0x08
	.zero		1


	//   ....[153]....
        /*0a2c*/ 	.word	0x00000be0
        /*0a30*/ 	.word	0x000000ff
        /*0a34*/ 	.word	0x00000580
        /*0a38*/ 	.short	0x0100
        /*0a3a*/ 	.byte	0x08
	.zero		1


	//   ....[154]....
        /*0a3c*/ 	.word	0x00000bf0
        /*0a40*/ 	.word	0x000000ff
        /*0a44*/ 	.word	0x00000268
        /*0a48*/ 	.short	0x0100
        /*0a4a*/ 	.byte	0x08
	.zero		1


	//   ....[155]....
        /*0a4c*/ 	.word	0x00000c00
        /*0a50*/ 	.word	0x000000ff
        /*0a54*/ 	.word	0x00000588
        /*0a58*/ 	.short	0x0100
        /*0a5a*/ 	.byte	0x08
	.zero		1


	//   ....[156]....
        /*0a5c*/ 	.word	0x00000c10
        /*0a60*/ 	.word	0x000000ff
        /*0a64*/ 	.word	0x00000270
        /*0a68*/ 	.short	0x0100
        /*0a6a*/ 	.byte	0x08
	.zero		1


	//   ....[157]....
        /*0a6c*/ 	.word	0x00000c20
        /*0a70*/ 	.word	0x000000ff
        /*0a74*/ 	.word	0x00000590
        /*0a78*/ 	.short	0x0100
        /*0a7a*/ 	.byte	0x08
	.zero		1


	//   ....[158]....
        /*0a7c*/ 	.word	0x00000c30
        /*0a80*/ 	.word	0x000000ff
        /*0a84*/ 	.word	0x00000278
        /*0a88*/ 	.short	0x0100
        /*0a8a*/ 	.byte	0x08
	.zero		1


	//   ....[159]....
        /*0a8c*/ 	.word	0x00000c40
        /*0a90*/ 	.word	0x000000ff
        /*0a94*/ 	.word	0x00000598
        /*0a98*/ 	.short	0x0100
        /*0a9a*/ 	.byte	0x08
	.zero		1


	//   ....[160]....
        /*0a9c*/ 	.word	0x00000c50
        /*0aa0*/ 	.word	0x000000ff
        /*0aa4*/ 	.word	0x00000280
        /*0aa8*/ 	.short	0x0100
        /*0aaa*/ 	.byte	0x08
	.zero		1


	//   ....[161]....
        /*0aac*/ 	.word	0x00000c60
        /*0ab0*/ 	.word	0x000000ff
        /*0ab4*/ 	.word	0x000005a0
        /*0ab8*/ 	.short	0x0100
        /*0aba*/ 	.byte	0x08
	.zero		1


	//   ....[162]....
        /*0abc*/ 	.word	0x00000c70
        /*0ac0*/ 	.word	0x000000ff
        /*0ac4*/ 	.word	0x00000288
        /*0ac8*/ 	.short	0x0100
        /*0aca*/ 	.byte	0x08
	.zero		1


	//   ....[163]....
        /*0acc*/ 	.word	0x00000c80
        /*0ad0*/ 	.word	0x000000ff
        /*0ad4*/ 	.word	0x000005a8
        /*0ad8*/ 	.short	0x0100
        /*0ada*/ 	.byte	0x08
	.zero		1


	//   ....[164]....
        /*0adc*/ 	.word	0x00000c90
        /*0ae0*/ 	.word	0x000000ff
        /*0ae4*/ 	.word	0x00000290
        /*0ae8*/ 	.short	0x0100
        /*0aea*/ 	.byte	0x08
	.zero		1


	//   ....[165]....
        /*0aec*/ 	.word	0x00000ca0
        /*0af0*/ 	.word	0x000000ff
        /*0af4*/ 	.word	0x000005b0
        /*0af8*/ 	.short	0x0100
        /*0afa*/ 	.byte	0x08
	.zero		1


	//   ....[166]....
        /*0afc*/ 	.word	0x00000cb0
        /*0b00*/ 	.word	0x000000ff
        /*0b04*/ 	.word	0x00000298
        /*0b08*/ 	.short	0x0100
        /*0b0a*/ 	.byte	0x08
	.zero		1


	//   ....[167]....
        /*0b0c*/ 	.word	0x00000cc0
        /*0b10*/ 	.word	0x000000ff
        /*0b14*/ 	.word	0x000005b8
        /*0b18*/ 	.short	0x0100
        /*0b1a*/ 	.byte	0x08
	.zero		1


	//   ....[168]....
        /*0b1c*/ 	.word	0x00000cd0
        /*0b20*/ 	.word	0x000000ff
        /*0b24*/ 	.word	0x000002a0
        /*0b28*/ 	.short	0x0100
        /*0b2a*/ 	.byte	0x08
	.zero		1


	//   ....[169]....
        /*0b2c*/ 	.word	0x00000ce0
        /*0b30*/ 	.word	0x000000ff
        /*0b34*/ 	.word	0x000005c0
        /*0b38*/ 	.short	0x0100
        /*0b3a*/ 	.byte	0x08
	.zero		1


	//   ....[170]....
        /*0b3c*/ 	.word	0x00000cf0
        /*0b40*/ 	.word	0x000000ff
        /*0b44*/ 	.word	0x000002a8
        /*0b48*/ 	.short	0x0100
        /*0b4a*/ 	.byte	0x08
	.zero		1


	//   ....[171]....
        /*0b4c*/ 	.word	0x00000d00
        /*0b50*/ 	.word	0x000000ff
        /*0b54*/ 	.word	0x000005c8
        /*0b58*/ 	.short	0x0100
        /*0b5a*/ 	.byte	0x08
	.zero		1


	//   ....[172]....
        /*0b5c*/ 	.word	0x00000d10
        /*0b60*/ 	.word	0x000000ff
        /*0b64*/ 	.word	0x000002b0
        /*0b68*/ 	.short	0x0100
        /*0b6a*/ 	.byte	0x08
	.zero		1


	//   ....[173]....
        /*0b6c*/ 	.word	0x00000d20
        /*0b70*/ 	.word	0x000000ff
        /*0b74*/ 	.word	0x000005d0
        /*0b78*/ 	.short	0x0100
        /*0b7a*/ 	.byte	0x08
	.zero		1


	//   ....[174]....
        /*0b7c*/ 	.word	0x00000d30
        /*0b80*/ 	.word	0x000000ff
        /*0b84*/ 	.word	0x000002b8
        /*0b88*/ 	.short	0x0100
        /*0b8a*/ 	.byte	0x08
	.zero		1


	//   ....[175]....
        /*0b8c*/ 	.word	0x00000d40
        /*0b90*/ 	.word	0x000000ff
        /*0b94*/ 	.word	0x000005d8
        /*0b98*/ 	.short	0x0100
        /*0b9a*/ 	.byte	0x08
	.zero		1


	//   ....[176]....
        /*0b9c*/ 	.word	0x00000d50
        /*0ba0*/ 	.word	0x000000ff
        /*0ba4*/ 	.word	0x000002c0
        /*0ba8*/ 	.short	0x0100
        /*0baa*/ 	.byte	0x08
	.zero		1


	//   ....[177]....
        /*0bac*/ 	.word	0x00000d60
        /*0bb0*/ 	.word	0x000000ff
        /*0bb4*/ 	.word	0x000005e0
        /*0bb8*/ 	.short	0x0100
        /*0bba*/ 	.byte	0x08
	.zero		1


	//   ....[178]....
        /*0bbc*/ 	.word	0x00000d70
        /*0bc0*/ 	.word	0x000000ff
        /*0bc4*/ 	.word	0x000002c8
        /*0bc8*/ 	.short	0x0100
        /*0bca*/ 	.byte	0x08
	.zero		1


	//   ....[179]....
        /*0bcc*/ 	.word	0x00000d80
        /*0bd0*/ 	.word	0x000000ff
        /*0bd4*/ 	.word	0x000005e8
        /*0bd8*/ 	.short	0x0100
        /*0bda*/ 	.byte	0x08
	.zero		1


	//   ....[180]....
        /*0bdc*/ 	.word	0x00000d90
        /*0be0*/ 	.word	0x000000ff
        /*0be4*/ 	.word	0x000002d0
        /*0be8*/ 	.short	0x0100
        /*0bea*/ 	.byte	0x08
	.zero		1


	//   ....[181]....
        /*0bec*/ 	.word	0x00000da0
        /*0bf0*/ 	.word	0x000000ff
        /*0bf4*/ 	.word	0x000005f0
        /*0bf8*/ 	.short	0x0100
        /*0bfa*/ 	.byte	0x08
	.zero		1


	//   ....[182]....
        /*0bfc*/ 	.word	0x00000db0
        /*0c00*/ 	.word	0x000000ff
        /*0c04*/ 	.word	0x000002d8
        /*0c08*/ 	.short	0x0100
        /*0c0a*/ 	.byte	0x08
	.zero		1


	//   ....[183]....
        /*0c0c*/ 	.word	0x00000dc0
        /*0c10*/ 	.word	0x000000ff
        /*0c14*/ 	.word	0x000005f8
        /*0c18*/ 	.short	0x0100
        /*0c1a*/ 	.byte	0x08
	.zero		1


	//   ....[184]....
        /*0c1c*/ 	.word	0x00000dd0
        /*0c20*/ 	.word	0x000000ff
        /*0c24*/ 	.word	0x000002e0
        /*0c28*/ 	.short	0x0100
        /*0c2a*/ 	.byte	0x08
	.zero		1


	//   ....[185]....
        /*0c2c*/ 	.word	0x00000de0
        /*0c30*/ 	.word	0x000000ff
        /*0c34*/ 	.word	0x00000600
        /*0c38*/ 	.short	0x0100
        /*0c3a*/ 	.byte	0x08
	.zero		1


	//   ....[186]....
        /*0c3c*/ 	.word	0x00000df0
        /*0c40*/ 	.word	0x000000ff
        /*0c44*/ 	.word	0x000002e8
        /*0c48*/ 	.short	0x0100
        /*0c4a*/ 	.byte	0x08
	.zero		1


	//   ....[187]....
        /*0c4c*/ 	.word	0x00000e00
        /*0c50*/ 	.word	0x000000ff
        /*0c54*/ 	.word	0x00000608
        /*0c58*/ 	.short	0x0100
        /*0c5a*/ 	.byte	0x08
	.zero		1


	//   ....[188]....
        /*0c5c*/ 	.word	0x00000e10
        /*0c60*/ 	.word	0x000000ff
        /*0c64*/ 	.word	0x000002f0
        /*0c68*/ 	.short	0x0100
        /*0c6a*/ 	.byte	0x08
	.zero		1


	//   ....[189]....
        /*0c6c*/ 	.word	0x00000e20
        /*0c70*/ 	.word	0x000000ff
        /*0c74*/ 	.word	0x00000610
        /*0c78*/ 	.short	0x0100
        /*0c7a*/ 	.byte	0x08
	.zero		1


	//   ....[190]....
        /*0c7c*/ 	.word	0x00000e30
        /*0c80*/ 	.word	0x000000ff
        /*0c84*/ 	.word	0x000002f8
        /*0c88*/ 	.short	0x0100
        /*0c8a*/ 	.byte	0x08
	.zero		1


	//   ....[191]....
        /*0c8c*/ 	.word	0x00000e40
        /*0c90*/ 	.word	0x000000ff
        /*0c94*/ 	.word	0x00000618
        /*0c98*/ 	.short	0x0100
        /*0c9a*/ 	.byte	0x08
	.zero		1


	//   ....[192]....
        /*0c9c*/ 	.word	0x00000e50
        /*0ca0*/ 	.word	0x000000ff
        /*0ca4*/ 	.word	0x00000300
        /*0ca8*/ 	.short	0x0100
        /*0caa*/ 	.byte	0x08
	.zero		1


	//   ....[193]....
        /*0cac*/ 	.word	0x00000e60
        /*0cb0*/ 	.word	0x000000ff
        /*0cb4*/ 	.word	0x00000620
        /*0cb8*/ 	.short	0x0100
        /*0cba*/ 	.byte	0x08
	.zero		1


	//   ....[194]....
        /*0cbc*/ 	.word	0x00000e70
        /*0cc0*/ 	.word	0x000000ff
        /*0cc4*/ 	.word	0x00000308
        /*0cc8*/ 	.short	0x0100
        /*0cca*/ 	.byte	0x08
	.zero		1


	//   ....[195]....
        /*0ccc*/ 	.word	0x00000e80
        /*0cd0*/ 	.word	0x000000ff
        /*0cd4*/ 	.word	0x00000628
        /*0cd8*/ 	.short	0x0100
        /*0cda*/ 	.byte	0x08
	.zero		1


	//   ....[196]....
        /*0cdc*/ 	.word	0x00000e90
        /*0ce0*/ 	.word	0x000000ff
        /*0ce4*/ 	.word	0x00000310
        /*0ce8*/ 	.short	0x0100
        /*0cea*/ 	.byte	0x08
	.zero		1


	//   ....[197]....
        /*0cec*/ 	.word	0x00000ea0
        /*0cf0*/ 	.word	0x000000ff
        /*0cf4*/ 	.word	0x00000630
        /*0cf8*/ 	.short	0x0100
        /*0cfa*/ 	.byte	0x08
	.zero		1


	//   ....[198]....
        /*0cfc*/ 	.word	0x00000eb0
        /*0d00*/ 	.word	0x000000ff
        /*0d04*/ 	.word	0x00000318
        /*0d08*/ 	.short	0x0100
        /*0d0a*/ 	.byte	0x08
	.zero		1


	//   ....[199]....
        /*0d0c*/ 	.word	0x00000ec0
        /*0d10*/ 	.word	0x000000ff
        /*0d14*/ 	.word	0x00000638
        /*0d18*/ 	.short	0x0100
        /*0d1a*/ 	.byte	0x08
	.zero		1


	//   ....[200]....
        /*0d1c*/ 	.word	0x000011b0
        /*0d20*/ 	.word	0x000000ff
        /*0d24*/ 	.word	0x00000670
        /*0d28*/ 	.short	0x0100
        /*0d2a*/ 	.byte	0x08
	.zero		1


	//   ....[201]....
        /*0d2c*/ 	.word	0x00001200
        /*0d30*/ 	.word	0x000000ff
        /*0d34*/ 	.word	0x00000678
        /*0d38*/ 	.short	0x0100
        /*0d3a*/ 	.byte	0x08
	.zero		1


	//   ....[202]....
        /*0d3c*/ 	.word	0x00001250
        /*0d40*/ 	.word	0x000000ff
        /*0d44*/ 	.word	0x00000650
        /*0d48*/ 	.short	0x0100
        /*0d4a*/ 	.byte	0x09
	.zero		1


	//   ....[203]....
        /*0d4c*/ 	.word	0x00001270
        /*0d50*/ 	.word	0x000000ff
        /*0d54*/ 	.word	0x00000658
        /*0d58*/ 	.short	0x0100
        /*0d5a*/ 	.byte	0x09
	.zero		1


	//   ....[204]....
        /*0d5c*/ 	.word	0x00001280
        /*0d60*/ 	.word	0x000000ff
        /*0d64*/ 	.word	0x00000660
        /*0d68*/ 	.short	0x0100
        /*0d6a*/ 	.byte	0x09
	.zero		1


	//   ....[205]....
        /*0d6c*/ 	.word	0x00001290
        /*0d70*/ 	.word	0x000000ff
        /*0d74*/ 	.word	0x00000668
        /*0d78*/ 	.short	0x0100
        /*0d7a*/ 	.byte	0x09
	.zero		1


	//   ....[206]....
        /*0d7c*/ 	.word	0x00002110
        /*0d80*/ 	.word	0x000000ff
        /*0d84*/ 	.word	0xfffffff8
        /*0d88*/ 	.short	0x010a
        /*0d8a*/ 	.byte	0x30
	.zero		1


	//   ....[207]....
        /*0d8c*/ 	.word	0x000022b0
        /*0d90*/ 	.word	0x00000000
        /*0d94*/ 	.word	0x00000000
        /*0d98*/ 	.short	0x010a
        /*0d9a*/ 	.byte	0x3f
	.zero		1


	//   ....[208]....
        /*0d9c*/ 	.word	0x000022f0
        /*0da0*/ 	.word	0x00000000
        /*0da4*/ 	.word	0x00000000
        /*0da8*/ 	.short	0x010a
        /*0daa*/ 	.byte	0x3f
	.zero		1


	//   ....[209]....
        /*0dac*/ 	.word	0x00002480
        /*0db0*/ 	.word	0x000000ff
        /*0db4*/ 	.word	0x00000000
        /*0db8*/ 	.short	0x010a
        /*0dba*/ 	.byte	0x04
	.zero		1


	//   ....[210]....
        /*0dbc*/ 	.word	0x000024c0
        /*0dc0*/ 	.word	0x000000ff
        /*0dc4*/ 	.word	0x00000000
        /*0dc8*/ 	.short	0x010a
        /*0dca*/ 	.byte	0x04
	.zero		1


	//   ....[211]....
        /*0dcc*/ 	.word	0x000025b0
        /*0dd0*/ 	.word	0x000000ff
        /*0dd4*/ 	.word	0x00000000
        /*0dd8*/ 	.short	0x0101
        /*0dda*/ 	.byte	0x04
	.zero		1


	//   ....[212]....
        /*0ddc*/ 	.word	0x000026b0
        /*0de0*/ 	.word	0x00000002
        /*0de4*/ 	.word	0x00000000
        /*0de8*/ 	.short	0x0101
        /*0dea*/ 	.byte	0x2d
	.zero		1


	//   ....[213]....
        /*0dec*/ 	.word	0x00002780
        /*0df0*/ 	.word	0x000000ff
        /*0df4*/ 	.word	0x00000000
        /*0df8*/ 	.short	0x0101
        /*0dfa*/ 	.byte	0x06
	.zero		1


	//   ....[214]....
        /*0dfc*/ 	.word	0x00002830
        /*0e00*/ 	.word	0x000000ff
        /*0e04*/ 	.word	0x00000008
        /*0e08*/ 	.short	0x010a
        /*0e0a*/ 	.byte	0x30
	.zero		1


	//   ....[215]....
        /*0e0c*/ 	.word	0x000031b0
        /*0e10*/ 	.word	0x00000000
        /*0e14*/ 	.word	0x00000000
        /*0e18*/ 	.short	0x0101
        /*0e1a*/ 	.byte	0x2d
	.zero		1


	//   ....[216]....
        /*0e1c*/ 	.word	0x00003ac0
        /*0e20*/ 	.word	0x00000009
        /*0e24*/ 	.word	0x00000320
        /*0e28*/ 	.short	0x010a
        /*0e2a*/ 	.byte	0x3f
	.zero		1


	//   ....[217]....
        /*0e2c*/ 	.word	0x00003e60
        /*0e30*/ 	.word	0x00000005
        /*0e34*/ 	.word	0x00000678
        /*0e38*/ 	.short	0x0101
        /*0e3a*/ 	.byte	0x3f
	.zero		1


	//   ....[218]....
        /*0e3c*/ 	.word	0x000045c0
        /*0e40*/ 	.word	0x00000008
        /*0e44*/ 	.word	0x00000000
        /*0e48*/ 	.short	0x010a
        /*0e4a*/ 	.byte	0x3f
	.zero		1


	//   ....[219]....
        /*0e4c*/ 	.word	0x00004640
        /*0e50*/ 	.word	0x0000000b
        /*0e54*/ 	.word	0x00000000
        /*0e58*/ 	.short	0x010a
        /*0e5a*/ 	.byte	0x3f
	.zero		1


	//   ....[220]....
        /*0e5c*/ 	.word	0x000046d0
        /*0e60*/ 	.word	0x00000008
        /*0e64*/ 	.word	0x00000000
        /*0e68*/ 	.short	0x010a
        /*0e6a*/ 	.byte	0x3f
	.zero		1


	//   ....[221]....
        /*0e6c*/ 	.word	0x00004760
        /*0e70*/ 	.word	0x00000006
        /*0e74*/ 	.word	0x00000000
        /*0e78*/ 	.short	0x010a
        /*0e7a*/ 	.byte	0x3f
	.zero		1


	//   ....[222]....
        /*0e7c*/ 	.word	0x00004820
        /*0e80*/ 	.word	0x00000003
        /*0e84*/ 	.word	0xfffffff8
        /*0e88*/ 	.short	0x010a
        /*0e8a*/ 	.byte	0x3f
	.zero		1


	//   ....[223]....
        /*0e8c*/ 	.word	0x00004870
        /*0e90*/ 	.word	0x00000000
        /*0e94*/ 	.word	0x00000000
        /*0e98*/ 	.short	0x010a
        /*0e9a*/ 	.byte	0x3f
	.zero		1


	//   ....[224]....
        /*0e9c*/ 	.word	0x000048d0
        /*0ea0*/ 	.word	0x00000003
        /*0ea4*/ 	.word	0x00000000
        /*0ea8*/ 	.short	0x010a
        /*0eaa*/ 	.byte	0x3f
	.zero		1


	//   ....[225]....
        /*0eac*/ 	.word	0x00004930
        /*0eb0*/ 	.word	0x00000003
        /*0eb4*/ 	.word	0x00000008
        /*0eb8*/ 	.short	0x010a
        /*0eba*/ 	.byte	0x3f
	.zero		1


	//   ....[226]....
        /*0ebc*/ 	.word	0x00004a10
        /*0ec0*/ 	.word	0x00000009
        /*0ec4*/ 	.word	0x00000320
        /*0ec8*/ 	.short	0x010a
        /*0eca*/ 	.byte	0x3f
	.zero		1


	//   ....[227]....
        /*0ecc*/ 	.word	0x00004af0
        /*0ed0*/ 	.word	0x00000008
        /*0ed4*/ 	.word	0x00000000
        /*0ed8*/ 	.short	0x010a
        /*0eda*/ 	.byte	0x3f
	.zero		1


	//   ....[228]....
        /*0edc*/ 	.word	0x00004b40
        /*0ee0*/ 	.word	0x0000000b
        /*0ee4*/ 	.word	0x00000000
        /*0ee8*/ 	.short	0x010a
        /*0eea*/ 	.byte	0x3f
	.zero		1


	//   ....[229]....
        /*0eec*/ 	.word	0x00004b90
        /*0ef0*/ 	.word	0x00000008
        /*0ef4*/ 	.word	0x00000000
        /*0ef8*/ 	.short	0x010a
        /*0efa*/ 	.byte	0x3f
	.zero		1


	//   ....[230]....
        /*0efc*/ 	.word	0x00004be0
        /*0f00*/ 	.word	0x00000006
        /*0f04*/ 	.word	0x00000000
        /*0f08*/ 	.short	0x010a
        /*0f0a*/ 	.byte	0x3f
	.zero		1


	//----- nvinfo : EIATTR_NUM_MBARRIERS
	.align		4
.L_35:
        /*0f0c*/ 	.byte	0x03, 0x38
        /*0f0e*/ 	.short	0x00ce


	//----- nvinfo : EIATTR_EXIT_INSTR_OFFSETS
	.align		4
        /*0f10*/ 	.byte	0x04, 0x1c
        /*0f12*/ 	.short	(.L_37 - .L_36)


	//   ....[0]....
.L_36:
        /*0f14*/ 	.word	0x00001dd0


	//   ....[1]....
        /*0f18*/ 	.word	0x00001e30


	//   ....[2]....
        /*0f1c*/ 	.word	0x000037e0


	//   ....[3]....
        /*0f20*/ 	.word	0x00003820


	//   ....[4]....
        /*0f24*/ 	.word	0x000044f0


	//   ....[5]....
        /*0f28*/ 	.word	0x00004800


	//----- nvinfo : EIATTR_MAX_THREADS
	.align		4
.L_37:
        /*0f2c*/ 	.byte	0x04, 0x05
        /*0f2e*/ 	.short	(.L_39 - .L_38)
.L_38:
        /*0f30*/ 	.word	0x00000180
        /*0f34*/ 	.word	0x00000001
        /*0f38*/ 	.word	0x00000001


	//----- nvinfo : EIATTR_CRS_STACK_SIZE
	.align		4
.L_39:
        /*0f3c*/ 	.byte	0x04, 0x1e
        /*0f3e*/ 	.short	(.L_41 - .L_40)
.L_40:
        /*0f40*/ 	.word	0x00000000


	//----- nvinfo : EIATTR_CBANK_PARAM_SIZE
	.align		4
.L_41:
        /*0f44*/ 	.byte	0x03, 0x19
        /*0f46*/ 	.short	0x0470


	//----- nvinfo : EIATTR_PARAM_CBANK
	.align		4
        /*0f48*/ 	.byte	0x04, 0x0a
        /*0f4a*/ 	.short	(.L_43 - .L_42)
	.align		4
.L_42:
        /*0f4c*/ 	.word	index@(.nv.constant0._ZN7cutlass13device_kernelINS_4gemm6kernel13GemmUniversalIN4cute5tupleIJiiiiEEENS1_10collective13CollectiveMmaINS1_34MainloopSm90TmaGmmaWarpSpecializedILi100ENS5_IJNS4_1CILi1EEESB_SB_EEENS1_32KernelTmaWarpSpecializedPingpongEEENS5_IJNSA_ILi64EEENSA_ILi8EEENSA_ILi16EEEEEENS_10bfloat16_tENS5_IJlSB_lEEESJ_SK_NS4_8TiledMMAINS4_8MMA_AtomIJNS4_4SM904GMMA26MMA_64x8x16_F32BF16BF16_SSILNSO_5MajorE0ELSQ_0ELNSO_7ScaleInE1ELSR_1EEEEEENS4_6LayoutISC_NS5_IJNSA_ILi0EEESV_SV_EEEEENS5_IJNS4_10UnderscoreESY_SY_EEEEENS4_13SM90_TMA_LOADENS4_14ComposedLayoutINS4_7SwizzleILi1ELi4ELi3EEENS4_18smem_ptr_flag_bitsILi16EEENSU_INS5_IJSG_SH_EEENS5_IJSH_SB_EEEEEEEvNS4_8identityES11_S1A_vS1B_EENS_8epilogue10collective6detail29Sm90TmaWarpSpecializedAdapterINS1E_15DefaultEpilogueISJ_SK_SK_NS1D_6thread17LinearCombinationISJ_Li1EffLNS1I_9ScaleType4KindE0ELNS_15FloatRoundStyleE2ESJ_EENS1_15EpilogueDefaultEEEEEvvEEEEvNT_6ParamsE)
        /*0f50*/ 	.short	0x0210
        /*0f52*/ 	.short	0x0470


	//----- nvinfo : EIATTR_SW_WAR
	.align		4
.L_43:
        /*0f54*/ 	.byte	0x04, 0x36
        /*0f56*/ 	.short	(.L_45 - .L_44)
.L_44:
        /*0f58*/ 	.word	0x00000008
.L_45:


//--------------------- .nv.callgraph             --------------------------
	.section	.nv.callgraph,"",@"SHT_CUDA_CALLGRAPH"
	.align	4
	.sectionentsize	8
	.align		4
        /*0000*/ 	.word	0x00000000
	.align		4
        /*0004*/ 	.word	0xffffffff
	.align		4
        /*0008*/ 	.word	index@(_ZN7cutlass13device_kernelINS_4gemm6kernel13GemmUniversalIN4cute5tupleIJiiiiEEENS1_10collective13CollectiveMmaINS1_34MainloopSm90TmaGmmaWarpSpecializedILi100ENS5_IJNS4_1CILi1EEESB_SB_EEENS1_32KernelTmaWarpSpecializedPingpongEEENS5_IJNSA_ILi64EEENSA_ILi8EEENSA_ILi16EEEEEENS_10bfloat16_tENS5_IJlSB_lEEESJ_SK_NS4_8TiledMMAINS4_8MMA_AtomIJNS4_4SM904GMMA26MMA_64x8x16_F32BF16BF16_SSILNSO_5MajorE0ELSQ_0ELNSO_7ScaleInE1ELSR_1EEEEEENS4_6LayoutISC_NS5_IJNSA_ILi0EEESV_SV_EEEEENS5_IJNS4_10UnderscoreESY_SY_EEEEENS4_13SM90_TMA_LOADENS4_14ComposedLayoutINS4_7SwizzleILi1ELi4ELi3EEENS4_18smem_ptr_flag_bitsILi16EEENSU_INS5_IJSG_SH_EEENS5_IJSH_SB_EEEEEEEvNS4_8identityES11_S1A_vS1B_EENS_8epilogue10collective6detail29Sm90TmaWarpSpecializedAdapterINS1E_15DefaultEpilogueISJ_SK_SK_NS1D_6thread17LinearCombinationISJ_Li1EffLNS1I_9ScaleType4KindE0ELNS_15FloatRoundStyleE2ESJ_EENS1_15EpilogueDefaultEEEEEvvEEEEvNT_6ParamsE)
	.align		4
        /*000c*/ 	.word	index@(__assertfail)
	.align		4
        /*0010*/ 	.word	0x00000000
	.align		4
        /*0014*/ 	.word	0xfffffffe
	.align		4
        /*0018*/ 	.word	0x00000000
	.align		4
        /*001c*/ 	.word	0xfffffffd
	.align		4
        /*0020*/ 	.word	0x00000000
	.align		4
        /*0024*/ 	.word	0xfffffffc


//--------------------- .nv.constant4             --------------------------
	.section	.nv.constant4,"a",@progbits
	.align	8
	.align		8
.nv.constant4:
        /*0000*/ 	.dword	__assertfail
	.align		8
        /*0008*/ 	.dword	__unnamed_1
	.align		8
        /*0010*/ 	.dword	_ZN39_INTERNAL_3c5e2284_4_k_cu_5c5564e1_30484cuda3std3__45__cpo5beginE
	.align		8
        /*0018*/ 	.dword	_ZN39_INTERNAL_3c5e2284_4_k_cu_5c5564e1_30484cuda3std3__45__cpo3endE
	.align		8
        /*0020*/ 	.dword	_ZN39_INTERNAL_3c5e2284_4_k_cu_5c5564e1_30484cuda3std3__45__cpo6cbeginE
	.align		8
        /*0028*/ 	.dword	_ZN39_INTERNAL_3c5e2284_4_k_cu_5c5564e1_30484cuda3std3__45__cpo4cendE
	.align		8
        /*0030*/ 	.dword	_ZN39_INTERNAL_3c5e2284_4_k_cu_5c5564e1_30484cuda3std3__441_GLOBAL__N__3c5e2284_4_k_cu_5c5564e1_30486ignoreE
	.align		8
        /*0038*/ 	.dword	_ZN39_INTERNAL_3c5e2284_4_k_cu_5c5564e1_30484cuda3std3__419piecewise_constructE
	.align		8
        /*0040*/ 	.dword	_ZN39_INTERNAL_3c5e2284_4_k_cu_5c5564e1_30484cuda3std3__48in_placeE
	.align		8
        /*0048*/ 	.dword	_ZN39_INTERNAL_3c5e2284_4_k_cu_5c5564e1_30484cuda3std6ranges3__45__cpo4swapE
	.align		8
        /*0050*/ 	.dword	_ZN39_INTERNAL_3c5e2284_4_k_cu_5c5564e1_30484cuda3std6ranges3__45__cpo9iter_moveE
	.align		8
        /*0058*/ 	.dword	_ZN39_INTERNAL_3c5e2284_4_k_cu_5c5564e1_30484cute7productE
	.align		8
        /*0060*/ 	.dword	_ZN39_INTERNAL_3c5e2284_4_k_cu_5c5564e1_30484cute1_E
	.align		8
        /*0068*/ 	.dword	$str$22
	.align		8
        /*0070*/ 	.dword	$str$23


//--------------------- .text._ZN7cutlass13device_kernelINS_4gemm6kernel13GemmUniversalIN4cute5tupleIJiiiiEEENS1_10collective13CollectiveMmaINS1_34MainloopSm90TmaGmmaWarpSpecializedILi100ENS5_IJNS4_1CILi1EEESB_SB_EEENS1_32KernelTmaWarpSpecializedPingpongEEENS5_IJNSA_ILi64EEENSA_ILi8EEENSA_ILi16EEEEEENS_10bfloat16_tENS5_IJlSB_lEEESJ_SK_NS4_8TiledMMAINS4_8MMA_AtomIJNS4_4SM904GMMA26MMA_64x8x16_F32BF16BF16_SSILNSO_5MajorE0ELSQ_0ELNSO_7ScaleInE1ELSR_1EEEEEENS4_6LayoutISC_NS5_IJNSA_ILi0EEESV_SV_EEEEENS5_IJNS4_10UnderscoreESY_SY_EEEEENS4_13SM90_TMA_LOADENS4_14ComposedLayoutINS4_7SwizzleILi1ELi4ELi3EEENS4_18smem_ptr_flag_bitsILi16EEENSU_INS5_IJSG_SH_EEENS5_IJSH_SB_EEEEEEEvNS4_8identityES11_S1A_vS1B_EENS_8epilogue10collective6detail29Sm90TmaWarpSpecializedAdapterINS1E_15DefaultEpilogueISJ_SK_SK_NS1D_6thread17LinearCombinationISJ_Li1EffLNS1I_9ScaleType4KindE0ELNS_15FloatRoundStyleE2ESJ_EENS1_15EpilogueDefaultEEEEEvvEEEEvNT_6ParamsE --------------------------
	.section	.text._ZN7cutlass13device_kernelINS_4gemm6kernel13GemmUniversalIN4cute5tupleIJiiiiEEENS1_10collective13CollectiveMmaINS1_34MainloopSm90TmaGmmaWarpSpecializedILi100ENS5_IJNS4_1CILi1EEESB_SB_EEENS1_32KernelTmaWarpSpecializedPingpongEEENS5_IJNSA_ILi64EEENSA_ILi8EEENSA_ILi16EEEEEENS_10bfloat16_tENS5_IJlSB_lEEESJ_SK_NS4_8TiledMMAINS4_8MMA_AtomIJNS4_4SM904GMMA26MMA_64x8x16_F32BF16BF16_SSILNSO_5MajorE0ELSQ_0ELNSO_7ScaleInE1ELSR_1EEEEEENS4_6LayoutISC_NS5_IJNSA_ILi0EEESV_SV_EEEEENS5_IJNS4_10UnderscoreESY_SY_EEEEENS4_13SM90_TMA_LOADENS4_14ComposedLayoutINS4_7SwizzleILi1ELi4ELi3EEENS4_18smem_ptr_flag_bitsILi16EEENSU_INS5_IJSG_SH_EEENS5_IJSH_SB_EEEEEEEvNS4_8identityES11_S1A_vS1B_EENS_8epilogue10collective6detail29Sm90TmaWarpSpecializedAdapterINS1E_15DefaultEpilogueISJ_SK_SK_NS1D_6thread17LinearCombinationISJ_Li1EffLNS1I_9ScaleType4KindE0ELNS_15FloatRoundStyleE2ESJ_EENS1_15EpilogueDefaultEEEEEvvEEEEvNT_6ParamsE,"ax",@progbits
	.align	128
.text._ZN7cutlass13device_kernelINS_4gemm6kernel13GemmUniversalIN4cute5tupleIJiiiiEEENS1_10collective13CollectiveMmaINS1_34MainloopSm90TmaGmmaWarpSpecializedILi100ENS5_IJNS4_1CILi1EEESB_SB_EEENS1_32KernelTmaWarpSpecializedPingpongEEENS5_IJNSA_ILi64EEENSA_ILi8EEENSA_ILi16EEEEEENS_10bfloat16_tENS5_IJlSB_lEEESJ_SK_NS4_8TiledMMAINS4_8MMA_AtomIJNS4_4SM904GMMA26MMA_64x8x16_F32BF16BF16_SSILNSO_5MajorE0ELSQ_0ELNSO_7ScaleInE1ELSR_1EEEEEENS4_6LayoutISC_NS5_IJNSA_ILi0EEESV_SV_EEEEENS5_IJNS4_10UnderscoreESY_SY_EEEEENS4_13SM90_TMA_LOADENS4_14ComposedLayoutINS4_7SwizzleILi1ELi4ELi3EEENS4_18smem_ptr_flag_bitsILi16EEENSU_INS5_IJSG_SH_EEENS5_IJSH_SB_EEEEEEEvNS4_8identityES11_S1A_vS1B_EENS_8epilogue10collective6detail29Sm90TmaWarpSpecializedAdapterINS1E_15DefaultEpilogueISJ_SK_SK_NS1D_6thread17LinearCombinationISJ_Li1EffLNS1I_9ScaleType4KindE0ELNS_15FloatRoundStyleE2ESJ_EENS1_15EpilogueDefaultEEEEEvvEEEEvNT_6ParamsE:
        .type           _ZN7cutlass13device_kernelINS_4gemm6kernel13GemmUniversalIN4cute5tupleIJiiiiEEENS1_10collective13CollectiveMmaINS1_34MainloopSm90TmaGmmaWarpSpecializedILi100ENS5_IJNS4_1CILi1EEESB_SB_EEENS1_32KernelTmaWarpSpecializedPingpongEEENS5_IJNSA_ILi64EEENSA_ILi8EEENSA_ILi16EEEEEENS_10bfloat16_tENS5_IJlSB_lEEESJ_SK_NS4_8TiledMMAINS4_8MMA_AtomIJNS4_4SM904GMMA26MMA_64x8x16_F32BF16BF16_SSILNSO_5MajorE0ELSQ_0ELNSO_7ScaleInE1ELSR_1EEEEEENS4_6LayoutISC_NS5_IJNSA_ILi0EEESV_SV_EEEEENS5_IJNS4_10UnderscoreESY_SY_EEEEENS4_13SM90_TMA_LOADENS4_14ComposedLayoutINS4_7SwizzleILi1ELi4ELi3EEENS4_18smem_ptr_flag_bitsILi16EEENSU_INS5_IJSG_SH_EEENS5_IJSH_SB_EEEEEEEvNS4_8identityES11_S1A_vS1B_EENS_8epilogue10collective6detail29Sm90TmaWarpSpecializedAdapterINS1E_15DefaultEpilogueISJ_SK_SK_NS1D_6thread17LinearCombinationISJ_Li1EffLNS1I_9ScaleType4KindE0ELNS_15FloatRoundStyleE2ESJ_EENS1_15EpilogueDefaultEEEEEvvEEEEvNT_6ParamsE,@function
        .size           _ZN7cutlass13device_kernelINS_4gemm6kernel13GemmUniversalIN4cute5tupleIJiiiiEEENS1_10collective13CollectiveMmaINS1_34MainloopSm90TmaGmmaWarpSpecializedILi100ENS5_IJNS4_1CILi1EEESB_SB_EEENS1_32KernelTmaWarpSpecializedPingpongEEENS5_IJNSA_ILi64EEENSA_ILi8EEENSA_ILi16EEEEEENS_10bfloat16_tENS5_IJlSB_lEEESJ_SK_NS4_8TiledMMAINS4_8MMA_AtomIJNS4_4SM904GMMA26MMA_64x8x16_F32BF16BF16_SSILNSO_5MajorE0ELSQ_0ELNSO_7ScaleInE1ELSR_1EEEEEENS4_6LayoutISC_NS5_IJNSA_ILi0EEESV_SV_EEEEENS5_IJNS4_10UnderscoreESY_SY_EEEEENS4_13SM90_TMA_LOADENS4_14ComposedLayoutINS4_7SwizzleILi1ELi4ELi3EEENS4_18smem_ptr_flag_bitsILi16EEENSU_INS5_IJSG_SH_EEENS5_IJSH_SB_EEEEEEEvNS4_8identityES11_S1A_vS1B_EENS_8epilogue10collective6detail29Sm90TmaWarpSpecializedAdapterINS1E_15DefaultEpilogueISJ_SK_SK_NS1D_6thread17LinearCombinationISJ_Li1EffLNS1I_9ScaleType4KindE0ELNS_15FloatRoundStyleE2ESJ_EENS1_15EpilogueDefaultEEEEEvvEEEEvNT_6ParamsE,(.L_x_78 - _ZN7cutlass13device_kernelINS_4gemm6kernel13GemmUniversalIN4cute5tupleIJiiiiEEENS1_10collective13CollectiveMmaINS1_34MainloopSm90TmaGmmaWarpSpecializedILi100ENS5_IJNS4_1CILi1EEESB_SB_EEENS1_32KernelTmaWarpSpecializedPingpongEEENS5_IJNSA_ILi64EEENSA_ILi8EEENSA_ILi16EEEEEENS_10bfloat16_tENS5_IJlSB_lEEESJ_SK_NS4_8TiledMMAINS4_8MMA_AtomIJNS4_4SM904GMMA26MMA_64x8x16_F32BF16BF16_SSILNSO_5MajorE0ELSQ_0ELNSO_7ScaleInE1ELSR_1EEEEEENS4_6LayoutISC_NS5_IJNSA_ILi0EEESV_SV_EEEEENS5_IJNS4_10UnderscoreESY_SY_EEEEENS4_13SM90_TMA_LOADENS4_14ComposedLayoutINS4_7SwizzleILi1ELi4ELi3EEENS4_18smem_ptr_flag_bitsILi16EEENSU_INS5_IJSG_SH_EEENS5_IJSH_SB_EEEEEEEvNS4_8identityES11_S1A_vS1B_EENS_8epilogue10collective6detail29Sm90TmaWarpSpecializedAdapterINS1E_15DefaultEpilogueISJ_SK_SK_NS1D_6thread17LinearCombinationISJ_Li1EffLNS1I_9ScaleType4KindE0ELNS_15FloatRoundStyleE2ESJ_EENS1_15EpilogueDefaultEEEEEvvEEEEvNT_6ParamsE)
        .other          _ZN7cutlass13device_kernelINS_4gemm6kernel13GemmUniversalIN4cute5tupleIJiiiiEEENS1_10collective13CollectiveMmaINS1_34MainloopSm90TmaGmmaWarpSpecializedILi100ENS5_IJNS4_1CILi1EEESB_SB_EEENS1_32KernelTmaWarpSpecializedPingpongEEENS5_IJNSA_ILi64EEENSA_ILi8EEENSA_ILi16EEEEEENS_10bfloat16_tENS5_IJlSB_lEEESJ_SK_NS4_8TiledMMAINS4_8MMA_AtomIJNS4_4SM904GMMA26MMA_64x8x16_F32BF16BF16_SSILNSO_5MajorE0ELSQ_0ELNSO_7ScaleInE1ELSR_1EEEEEENS4_6LayoutISC_NS5_IJNSA_ILi0EEESV_SV_EEEEENS5_IJNS4_10UnderscoreESY_SY_EEEEENS4_13SM90_TMA_LOADENS4_14ComposedLayoutINS4_7SwizzleILi1ELi4ELi3EEENS4_18smem_ptr_flag_bitsILi16EEENSU_INS5_IJSG_SH_EEENS5_IJSH_SB_EEEEEEEvNS4_8identityES11_S1A_vS1B_EENS_8epilogue10collective6detail29Sm90TmaWarpSpecializedAdapterINS1E_15DefaultEpilogueISJ_SK_SK_NS1D_6thread17LinearCombinationISJ_Li1EffLNS1I_9ScaleType4KindE0ELNS_15FloatRoundStyleE2ESJ_EENS1_15EpilogueDefaultEEEEEvvEEEEvNT_6ParamsE,@"STO_CUDA_ENTRY STV_DEFAULT"
_ZN7cutlass13device_kernelINS_4gemm6kernel13GemmUniversalIN4cute5tupleIJiiiiEEENS1_10collective13CollectiveMmaINS1_34MainloopSm90TmaGmmaWarpSpecializedILi100ENS5_IJNS4_1CILi1EEESB_SB_EEENS1_32KernelTmaWarpSpecializedPingpongEEENS5_IJNSA_ILi64EEENSA_ILi8EEENSA_ILi16EEEEEENS_10bfloat16_tENS5_IJlSB_lEEESJ_SK_NS4_8TiledMMAINS4_8MMA_AtomIJNS4_4SM904GMMA26MMA_64x8x16_F32BF16BF16_SSILNSO_5MajorE0ELSQ_0ELNSO_7ScaleInE1ELSR_1EEEEEENS4_6LayoutISC_NS5_IJNSA_ILi0EEESV_SV_EEEEENS5_IJNS4_10UnderscoreESY_SY_EEEEENS4_13SM90_TMA_LOADENS4_14ComposedLayoutINS4_7SwizzleILi1ELi4ELi3EEENS4_18smem_ptr_flag_bitsILi16EEENSU_INS5_IJSG_SH_EEENS5_IJSH_SB_EEEEEEEvNS4_8identityES11_S1A_vS1B_EENS_8epilogue10collective6detail29Sm90TmaWarpSpecializedAdapterINS1E_15DefaultEpilogueISJ_SK_SK_NS1D_6thread17LinearCombinationISJ_Li1EffLNS1I_9ScaleType4KindE0ELNS_15FloatRoundStyleE2ESJ_EENS1_15EpilogueDefaultEEEEEvvEEEEvNT_6ParamsE:
[----:B------:R-:W0:Y:S01]  /*0000*/  LDC R1, c[0x0][0x28] ;  /* 0x00000a00ff017b82 */ /* 0x000e220000000800 */
[----:B------:R-:W1:Y:S01]  /*0010*/  S2R R3, SR_TID.X ;  /* 0x0000000000037919 */ /* 0x000e620000002100 */
[----:B------:R-:W-:Y:S01]  /*0020*/  ELECT P0, URZ, PT ;  /* 0x00000000003f782f */ /* 0x000fe20003800000 */
[----:B------:R-:W-:Y:S01]  /*0030*/  BSSY B0, `(.L_x_0) ;  /* 0x000000f000007945 */ /* 0x000fe20003800000 */
[--C-:B-1----:R-:W-:Y:S02]  /*0040*/  SHF.R.U32.HI R0, RZ, 0x5, R3.reuse ;  /* 0x00000005ff007819 */ /* 0x102fe40000011603 */
[----:B------:R-:W-:-:S03]  /*0050*/  SHF.R.U32.HI R4, RZ, 0x7, R3 ;  /* 0x00000007ff047819 */ /* 0x000fc60000011603 */
[----:B------:R-:W1:Y:S04]  /*0060*/  SHFL.IDX PT, R2, R0, RZ, 0x1f ;  /* 0x00001fff00027589 */ /* 0x000e6800000e0000 */
[----:B------:R2:W3:Y:S01]  /*0070*/  SHFL.IDX PT, R12, R4, RZ, 0x1f ;  /* 0x00001fff040c7589 */ /* 0x0004e200000e0000 */
[----:B-1----:R-:W-:-:S13]  /*0080*/  ISETP.NE.OR P0, PT, R2, RZ, !P0 ;  /* 0x000000ff0200720c */ /* 0x002fda0004705670 */
[----:B0-23--:R-:W-:Y:S05]  /*0090*/  @P0 BRA `(.L_x_1) ;  /* 0x0000000000200947 */ /* 0x00dfea0003800000 */
[----:B------:R-:W-:Y:S02]  /*00a0*/  ULDC.64 UR4, c[0x0][0x198] ;  /* 0x0000660000047ab9 */ /* 0x000fe40000000a00 */
[----:B------:R-:W-:Y:S02]  /*00b0*/  UIADD3 UR6, UP0, UR4, 0xf0, URZ ;  /* 0x000000f004067890 */ /* 0x000fe4000ff1e03f */
[----:B------:R-:W-:Y:S02]  /*00c0*/  UIADD3 UR4, UP1, UR4, 0x1f0, URZ ;  /* 0x000001f004047890 */ /* 0x000fe4000ff3e03f */
[----:B------:R-:W-:Y:S02]  /*00d0*/  UIADD3.X UR7, URZ, UR5, URZ, UP0, !UPT ;  /* 0x000000053f077290 */ /* 0x000fe400087fe43f */
[----:B------:R-:W-:-:S07]  /*00e0*/  UIADD3.X UR5, URZ, UR5, URZ, UP1, !UPT ;  /* 0x000000053f057290 */ /* 0x000fce0008ffe43f */
[----:B------:R0:W-:Y:S02]  /*00f0*/  UTMACCTL.PF [UR6] ;  /* 0x00000000060079b9 */ /* 0x0001e40008040000 */
[----:B------:R0:W-:Y:S02]  /*0100*/  UTMACCTL.PF [UR4] ;  /* 0x00000000040079b9 */ /* 0x0001e40008040000 */
[----:B0-----:R-:W-:Y:S01]  /*0110*/  NOP ;  /* 0x0000000000007918 */ /* 0x001fe20000000000 */
.L_x_1:
[----:B------:R-:W-:Y:S05]  /*0120*/  BSYNC B0 ;  /* 0x0000000000007941 */ /* 0x000fea0003800000 */
.L_x_0:
[----:B------:R-:W0:Y:S02]  /*0130*/  SHFL.IDX PT, R5, R0, RZ, 0x1f ;  /* 0x00001fff00057589 */ /* 0x000e2400000e0000 */
[----:B0-----:R-:W-:-:S13]  /*0140*/  ISETP.NE.AND P0, PT, R5, RZ, PT ;  /* 0x000000ff0500720c */ /* 0x001fda0003f05270 */
[----:B------:R-:W-:Y:S05]  /*0150*/  @P0 BRA `(.L_x_2) ;  /* 0x0000000c00640947 */ /* 0x000fea0003800000 */
[----:B------:R-:W-:Y:S01]  /*0160*/  ELECT P0, URZ, PT ;  /* 0x00000000003f782f */ /* 0x000fe20003800000 */
[----:B------:R-:W-:-:S12]  /*0170*/  BSSY B0, `(.L_x_2) ;  /* 0x00000d7000007945 */ /* 0x000fd80003800000 */
[----:B------:R-:W-:Y:S05]  /*0180*/  @!P0 BRA `(.L_x_3) ;  /* 0x0000000c00548947 */ /* 0x000fea0003800000 */
[----:B------:R-:W0:Y:S01]  /*0190*/  S2UR UR8, SR_CgaCtaId ;  /* 0x00000000000879c3 */ /* 0x000e220000008800 */
[----:B------:R-:W-:Y:S01]  /*01a0*/  UMOV UR4, 0x400 ;  /* 0x0000040000047882 */ /* 0x000fe20000000000 */
[----:B------:R-:W-:Y:S01]  /*01b0*/  UMOV UR5, 0x1 ;  /* 0x0000000100057882 */ /* 0x000fe20000000000 */
[----:B------:R-:W-:Y:S02]  /*01c0*/  UMOV UR6, 0x80 ;  /* 0x0000008000067882 */ /* 0x000fe40000000000 */
[----:B------:R-:W-:-:S04]  /*01d0*/  UIADD3 UR6, -UR6, 0x100000, URZ ;  /* 0x0010000006067890 */ /* 0x000fc8000fffe13f */
[----:B------:R-:W-:Y:S02]  /*01e0*/  USHF.L.U32 UR7, UR6, 0xb, URZ ;  /* 0x0000000b06077899 */ /* 0x000fe4000800063f */
[----:B------:R-:W-:Y:S02]  /*01f0*/  USHF.L.U32 UR6, UR6, 0x1, URZ ;  /* 0x0000000106067899 */ /* 0x000fe4000800063f */
[----:B0-----:R-:W-:Y:S02]  /*0200*/  ULEA UR8, UR8, UR4, 0x18 ;  /* 0x0000000408087291 */ /* 0x001fe4000f8ec03f */
[----:B------:R-:W-:-:S04]  /*0210*/  UIADD3 UR4, -UR5, 0x100000, URZ ;  /* 0x0010000005047890 */ /* 0x000fc8000fffe13f */
[----:B------:R-:W-:Y:S02]  /*0220*/  USHF.L.U32 UR5, UR4, 0xb, URZ ;  /* 0x0000000b04057899 */ /* 0x000fe4000800063f */
[----:B------:R-:W-:Y:S01]  /*0230*/  USHF.L.U32 UR4, UR4, 0x1, URZ ;  /* 0x0000000104047899 */ /* 0x000fe2000800063f */
[----:B------:R-:W0:Y:S11]  /*0240*/  FENCE.VIEW.ASYNC.S ;  /* 0x00000000000073c6 */ /* 0x000e360000000000 */
[----:B0-----:R0:W1:Y:S01]  /*0250*/  SYNCS.EXCH.64 URZ, [UR8], UR4 ;  /* 0x00000004083f75b2 */ /* 0x0010620008000100 */
[----:B------:R0:W2:Y:S01]  /*0260*/  SYNCS.EXCH.64 URZ, [UR8+0x320], UR6 ;  /* 0x00032006083f75b2 */ /* 0x0000a20008000100 */
[----:B------:R0:W3:Y:S01]  /*0270*/  SYNCS.EXCH.64 URZ, [UR8+0x8], UR4 ;  /* 0x00000804083f75b2 */ /* 0x0000e20008000100 */
[----:B------:R0:W4:Y:S01]  /*0280*/  SYNCS.EXCH.64 URZ, [UR8+0x328], UR6 ;  /* 0x00032806083f75b2 */ /* 0x0001220008000100 */
[----:B------:R0:W0:Y:S01]  /*0290*/  SYNCS.EXCH.64 URZ, [UR8+0x10], UR4 ;  /* 0x00001004083f75b2 */ /* 0x0000220008000100 */
        /* <DEDUP_REMOVED lines=195> */
[----:B-1234-:R-:W-:Y:S01]  /*0ed0*/  NOP ;  /* 0x0000000000007918 */ /* 0x01efe20000000000 */
.L_x_3:
[----:B0-----:R-:W-:Y:S05]  /*0ee0*/  BSYNC B0 ;  /* 0x0000000000007941 */ /* 0x001fea0003800000 */
.L_x_2:
[----:B------:R-:W0:Y:S01]  /*0ef0*/  SHFL.IDX PT, R6, R0, RZ, 0x1f ;  /* 0x00001fff00067589 */ /* 0x000e2200000e0000 */
[----:B------:R-:W-:Y:S01]  /*0f00*/  ELECT P0, URZ, PT ;  /* 0x00000000003f782f */ /* 0x000fe20003800000 */
[----:B------:R-:W-:Y:S01]  /*0f10*/  NOP ;  /* 0x0000000000007918 */ /* 0x000fe20000000000 */
[----:B------:R-:W-:Y:S01]  /*0f20*/  ELECT P1, URZ, PT ;  /* 0x00000000003f782f */ /* 0x000fe20003820000 */
[----:B------:R-:W1:Y:S01]  /*0f30*/  SHFL.IDX PT, R5, R0, RZ, 0x1f ;  /* 0x00001fff00057589 */ /* 0x000e6200000e0000 */
[----:B------:R-:W-:Y:S01]  /*0f40*/  UMOV UR4, 0x20 ;  /* 0x0000002000047882 */ /* 0x000fe20000000000 */
[----:B------:R-:W-:Y:S01]  /*0f50*/  UMOV UR11, 0x80 ;  /* 0x00000080000b7882 */ /* 0x000fe20000000000 */
[----:B------:R-:W-:Y:S01]  /*0f60*/  NOP ;  /* 0x0000000000007918 */ /* 0x000fe20000000000 */
[----:B------:R-:W2:Y:S01]  /*0f70*/  SHFL.IDX PT, R4, R4, RZ, 0x1f ;  /* 0x00001fff04047589 */ /* 0x000ea200000e0000 */
[----:B------:R-:W-:Y:S01]  /*0f80*/  VIADD R37, R12, 0xffffffff ;  /* 0xffffffff0c257836 */ /* 0x000fe20000000000 */
[----:B------:R-:W-:-:S04]  /*0f90*/  ULDC.64 UR36, c[0x0][0x208] ;  /* 0x0000820000247ab9 */ /* 0x000fc80000000a00 */
[----:B------:R-:W-:Y:S02]  /*0fa0*/  ISETP.GE.U32.AND P2, PT, R37, 0x2, PT ;  /* 0x000000022500780c */ /* 0x000fe40003f46070 */
[----:B0-----:R-:W-:Y:S02]  /*0fb0*/  ISETP.NE.OR P0, PT, R6, RZ, !P0 ;  /* 0x000000ff0600720c */ /* 0x001fe40004705670 */
[----:B-1----:R-:W-:Y:S02]  /*0fc0*/  ISETP.NE.OR P1, PT, R5, RZ, !P1 ;  /* 0x000000ff0500720c */ /* 0x002fe40004f25670 */
[----:B------:R-:W-:-:S04]  /*0fd0*/  SHF.R.S32.HI R5, RZ, 0x1f, R2 ;  /* 0x0000001fff057819 */ /* 0x000fc80000011402 */
[----:B------:R-:W-:-:S05]  /*0fe0*/  LEA.HI R5, R5, R2, RZ, 0x2 ;  /* 0x0000000205057211 */ /* 0x000fca00078f10ff */
[----:B------:R-:W-:Y:S01]  /*0ff0*/  VOTEU.ALL UP0, P0 ;  /* 0x00000000003f7886 */ /* 0x000fe20000000000 */
[----:B------:R-:W-:Y:S01]  /*1000*/  LOP3.LUT R5, R5, 0xfffffffc, RZ, 0xc0, !PT ;  /* 0xfffffffc05057812 */ /* 0x000fe200078ec0ff */
[----:B------:R-:W-:-:S03]  /*1010*/  VOTEU.ALL UP1, P1 ;  /* 0x00000000003f7886 */ /* 0x000fc60000820000 */
[----:B------:R-:W0:Y:S01]  /*1020*/  @!UP0 S2UR UR7, SR_CgaCtaId ;  /* 0x00000000000789c3 */ /* 0x000e220000008800 */
[----:B------:R-:W-:Y:S01]  /*1030*/  @!UP0 UMOV UR6, 0x400 ;  /* 0x0000040000068882 */ /* 0x000fe20000000000 */
[----:B------:R-:W-:-:S04]  /*1040*/  @!UP0 UIADD3 UR4, -UR4, 0x100000, URZ ;  /* 0x0010000004048890 */ /* 0x000fc8000fffe13f */
[----:B------:R-:W-:Y:S02]  /*1050*/  @!UP0 USHF.L.U32 UR5, UR4, 0xb, URZ ;  /* 0x0000000b04058899 */ /* 0x000fe4000800063f */
[----:B------:R-:W-:Y:S01]  /*1060*/  @!UP0 USHF.L.U32 UR4, UR4, 0x1, URZ ;  /* 0x0000000104048899 */ /* 0x000fe2000800063f */
[----:B------:R-:W-:Y:S01]  /*1070*/  IMAD.IADD R0, R2, 0x1, -R5 ;  /* 0x0000000102007824 */ /* 0x000fe200078e0a05 */
[----:B------:R-:W-:Y:S01]  /*1080*/  @!UP1 UMOV UR9, 0x400 ;  /* 0x0000040000099882 */ /* 0x000fe20000000000 */
[----:B------:R-:W-:Y:S01]  /*1090*/  VOTEU.ALL UP2, P1 ;  /* 0x00000000003f7886 */ /* 0x000fe20000840000 */
[----:B------:R-:W-:Y:S01]  /*10a0*/  VOTEU.ALL UP3, P1 ;  /* 0x00000000003f7886 */ /* 0x000fe20000860000 */
[----:B------:R-:W-:Y:S01]  /*10b0*/  VOTEU.ALL UP4, P1 ;  /* 0x00000000003f7886 */ /* 0x000fe20000880000 */
[----:B------:R-:W1:Y:S01]  /*10c0*/  @!UP1 S2UR UR10, SR_CgaCtaId ;  /* 0x00000000000a99c3 */ /* 0x000e620000008800 */
[----:B------:R-:W-:Y:S01]  /*10d0*/  VOTEU.ALL UP5, P1 ;  /* 0x00000000003f7886 */ /* 0x000fe200008a0000 */
[----:B------:R-:W-:-:S04]  /*10e0*/  SHF.R.S32.HI R2, RZ, 0x1f, R3 ;  /* 0x0000001fff027819 */ /* 0x000fc80000011403 */
[----:B------:R-:W-:-:S04]  /*10f0*/  LEA.HI R2, R2, R3, RZ, 0x7 ;  /* 0x0000000302027211 */ /* 0x000fc800078f38ff */
[----:B------:R-:W-:-:S05]  /*1100*/  LOP3.LUT R2, R2, 0xffffff80, RZ, 0xc0, !PT ;  /* 0xffffff8002027812 */ /* 0x000fca00078ec0ff */
[----:B------:R-:W-:Y:S01]  /*1110*/  IMAD.IADD R2, R3, 0x1, -R2 ;  /* 0x0000000103027824 */ /* 0x000fe200078e0a02 */
[----:B0-----:R-:W-:Y:S02]  /*1120*/  @!UP0 ULEA UR8, UR7, UR6, 0x18 ;  /* 0x0000000607088291 */ /* 0x001fe4000f8ec03f */
[----:B------:R-:W-:-:S04]  /*1130*/  @!UP1 UIADD3 UR6, -UR11, 0x100000, URZ ;  /* 0x001000000b069890 */ /* 0x000fc8000fffe13f */
[----:B------:R-:W-:Y:S02]  /*1140*/  @!UP1 USHF.L.U32 UR7, UR6, 0xb, URZ ;  /* 0x0000000b06079899 */ /* 0x000fe4000800063f */
[----:B------:R-:W-:Y:S01]  /*1150*/  @!UP1 USHF.L.U32 UR6, UR6, 0x1, URZ ;  /* 0x0000000106069899 */ /* 0x000fe2000800063f */
[----:B------:R-:W-:Y:S01]  /*1160*/  VOTEU.ALL UP0, P0 ;  /* 0x00000000003f7886 */ /* 0x000fe20000000000 */
[----:B-1----:R-:W-:Y:S01]  /*1170*/  @!UP1 ULEA UR9, UR10, UR9, 0x18 ;  /* 0x000000090a099291 */ /* 0x002fe2000f8ec03f */
[----:B------:R-:W-:Y:S01]  /*1180*/  VOTEU.ALL UP1, P0 ;  /* 0x00000000003f7886 */ /* 0x000fe20000020000 */
[C---:B------:R-:W-:Y:S01]  /*1190*/  ISETP.NE.AND P0, PT, R0.reuse, 0x3, PT ;  /* 0x000000030000780c */ /* 0x040fe20003f05270 */
[----:B------:R-:W0:Y:S02]  /*11a0*/  FENCE.VIEW.ASYNC.S ;  /* 0x00000000000073c6 */ /* 0x000e240000000000 */
[----:B0-----:R-:W0:Y:S01]  /*11b0*/  @!UP0 SYNCS.EXCH.64 URZ, [UR8+0x670], UR4 ;  /* 0x00067004083f85b2 */ /* 0x001e220008000100 */
[----:B------:R-:W-:-:S04]  /*11c0*/  ISETP.EQ.OR P0, PT, R0, RZ, !P0 ;  /* 0x000000ff0000720c */ /* 0x000fc80004702670 */
[----:B------:R-:W-:-:S04]  /*11d0*/  ISETP.EQ.AND P0, PT, R12, RZ, P0 ;  /* 0x000000ff0c00720c */ /* 0x000fc80000702270 */
[----:B------:R-:W-:-:S04]  /*11e0*/  SEL R18, RZ, 0x1, !P0 ;  /* 0x00000001ff127807 */ /* 0x000fc80004000000 */
[----:B------:R-:W-:Y:S01]  /*11f0*/  SEL R18, R18, 0x2, P2 ;  /* 0x0000000212127807 */ /* 0x000fe20001000000 */
[----:B------:R1:W0:Y:S01]  /*1200*/  @!UP1 SYNCS.EXCH.64 URZ, [UR8+0x678], UR4 ;  /* 0x00067804083f95b2 */ /* 0x0002220008000100 */
[----:B------:R-:W-:Y:S01]  /*1210*/  NOP ;  /* 0x0000000000007918 */ /* 0x000fe20000000000 */
[----:B-1----:R-:W-:Y:S01]  /*1220*/  ULDC.64 UR4, c[0x0][0x598] ;  /* 0x0001660000047ab9 */ /* 0x002fe20000000a00 */
[----:B--2---:R-:W-:Y:S02]  /*1230*/  R2UR UR8, R4 ;  /* 0x00000000040872ca */ /* 0x004fe400000e0000 */
[----:B------:R-:W-:Y:S01]  /*1240*/  ISETP.NE.U32.AND P1, PT, RZ, UR4, PT ;  /* 0x00000004ff007c0c */ /* 0x000fe2000bf25070 */
[----:B------:R1:W0:Y:S03]  /*1250*/  @!UP2 SYNCS.EXCH.64 URZ, [UR9+0x650], UR6 ;  /* 0x00065006093fa5b2 */ /* 0x0002260008000100 */
[----:B------:R-:W-:Y:S01]  /*1260*/  ISETP.NE.AND.EX P1, PT, RZ, UR5, PT, P1 ;  /* 0x00000005ff007c0c */ /* 0x000fe2000bf25310 */
[----:B------:R1:W0:Y:S01]  /*1270*/  @!UP3 SYNCS.EXCH.64 URZ, [UR9+0x658], UR6 ;  /* 0x00065806093fb5b2 */ /* 0x0002220008000100 */
[----:B------:R1:W0:Y:S01]  /*1280*/  @!UP4 SYNCS.EXCH.64 URZ, [UR9+0x660], UR6 ;  /* 0x00066006093fc5b2 */ /* 0x0002220008000100 */
[----:B------:R1:W0:Y:S01]  /*1290*/  @!UP5 SYNCS.EXCH.64 URZ, [UR9+0x668], UR6 ;  /* 0x00066806093fd5b2 */ /* 0x0002220008000100 */
[----:B------:R-:W-:Y:S01]  /*12a0*/  NOP ;  /* 0x0000000000007918 */ /* 0x000fe20000000000 */
[----:B0-----:R-:W-:Y:S08]  /*12b0*/  BAR.SYNC.DEFER_BLOCKING 0x0 ;  /* 0x0000000000007b1d */ /* 0x001ff00000010000 */
[----:B-1----:R-:W-:Y:S05]  /*12c0*/  @!P1 BRA `(.L_x_4) ;  /* 0x00000000001c9947 */ /* 0x002fea0003800000 */
[----:B------:R-:W0:Y:S02]  /*12d0*/  LDC.64 R4, c[0x0][0x598] ;  /* 0x00016600ff047b82 */ /* 0x000e240000000a00 */
[----:B0-----:R-:W2:Y:S02]  /*12e0*/  LDG.E.64 R4, desc[UR36][R4.64] ;  /* 0x0000002404047981 */ /* 0x001ea4000c1e1b00 */
[----:B--2---:R-:W-:-:S04]  /*12f0*/  ISETP.NE.U32.AND P0, PT, R4, RZ, PT ;  /* 0x000000ff0400720c */ /* 0x004fc80003f05070 */
[----:B------:R-:W-:-:S13]  /*1300*/  ISETP.NE.AND.EX P0, PT, R5, RZ, PT, P0 ;  /* 0x000000ff0500720c */ /* 0x000fda0003f05300 */
[----:B------:R-:W-:Y:S05]  /*1310*/  @!P0 BRA `(.L_x_4) ;  /* 0x0000000000088947 */ /* 0x000fea0003800000 */
[----:B------:R1:W5:Y:S01]  /*1320*/  LD.E R28, desc[UR36][R4.64] ;  /* 0x00000024041c7980 */ /* 0x000362000c101900 */
[----:B------:R-:W-:Y:S05]  /*1330*/  BRA `(.L_x_5) ;  /* 0x0000000000247947 */ /* 0x000fea0003800000 */
.L_x_4:
[----:B------:R-:W-:Y:S02]  /*1340*/  ULDC.64 UR4, c[0x0][0x588] ;  /* 0x0001620000047ab9 */ /* 0x000fe40000000a00 */
[----:B------:R-:W-:-:S04]  /*1350*/  ISETP.NE.U32.AND P0, PT, RZ, UR4, PT ;  /* 0x00000004ff007c0c */ /* 0x000fc8000bf05070 */
[----:B------:R-:W-:-:S13]  /*1360*/  ISETP.NE.AND.EX P0, PT, RZ, UR5, PT, P0 ;  /* 0x00000005ff007c0c */ /* 0x000fda000bf05300 */
[----:B------:R-:W-:Y:S05]  /*1370*/  @!P0 BRA `(.L_x_6) ;  /* 0x00000000000c8947 */ /* 0x000fea0003800000 */
[----:B------:R-:W0:Y:S02]  /*1380*/  LDC.64 R28, c[0x0][0x588] ;  /* 0x00016200ff1c7b82 */ /* 0x000e240000000a00 */
[----:B0-----:R0:W5:Y:S01]  /*1390*/  LDG.E R28, desc[UR36][R28.64] ;  /* 0x000000241c1c7981 */ /* 0x001162000c1e1900 */
[----:B------:R-:W-:Y:S05]  /*13a0*/  BRA `(.L_x_5) ;  /* 0x0000000000087947 */ /* 0x000fea0003800000 */
.L_x_6:
[----:B------:R-:W-:Y:S02]  /*13b0*/  ULDC UR4, c[0x0][0x580] ;  /* 0x0001600000047ab9 */ /* 0x000fe40000000800 */
[----:B------:R-:W-:-:S07]  /*13c0*/  IMAD.U32 R28, RZ, RZ, UR4 ;  /* 0x00000004ff1c7e24 */ /* 0x000fce000f8e00ff */
.L_x_5:
[----:B------:R-:W-:Y:S02]  /*13d0*/  ULDC.64 UR4, c[0x0][0x5a0] ;  /* 0x0001680000047ab9 */ /* 0x000fe40000000a00 */
[----:B------:R-:W-:-:S04]  /*13e0*/  ISETP.NE.U32.AND P0, PT, RZ, UR4, PT ;  /* 0x00000004ff007c0c */ /* 0x000fc8000bf05070 */
[----:B------:R-:W-:-:S13]  /*13f0*/  ISETP.NE.AND.EX P0, PT, RZ, UR5, PT, P0 ;  /* 0x00000005ff007c0c */ /* 0x000fda000bf05300 */
[----:B------:R-:W-:Y:S05]  /*1400*/  @!P0 BRA `(.L_x_7) ;  /* 0x00000000001c8947 */ /* 0x000fea0003800000 */
[----:B-1----:R-:W1:Y:S02]  /*1410*/  LDC.64 R4, c[0x0][0x5a0] ;  /* 0x00016800ff047b82 */ /* 0x002e640000000a00 */
[----:B-1----:R-:W2:Y:S02]  /*1420*/  LDG.E.64 R4, desc[UR36][R4.64] ;  /* 0x0000002404047981 */ /* 0x002ea4000c1e1b00 */
[----:B--2---:R-:W-:-:S04]  /*1430*/  ISETP.NE.U32.AND P0, PT, R4, RZ, PT ;  /* 0x000000ff0400720c */ /* 0x004fc80003f05070 */
[----:B------:R-:W-:-:S13]  /*1440*/  ISETP.NE.AND.EX P0, PT, R5, RZ, PT, P0 ;  /* 0x000000ff0500720c */ /* 0x000fda0003f05300 */
[----:B------:R-:W-:Y:S05]  /*1450*/  @!P0 BRA `(.L_x_7) ;  /* 0x0000000000088947 */ /* 0x000fea0003800000 */
[----:B0-----:R2:W5:Y:S01]  /*1460*/  LD.E R29, desc[UR36][R4.64] ;  /* 0x00000024041d7980 */ /* 0x001562000c101900 */
[----:B------:R-:W-:Y:S05]  /*1470*/  BRA `(.L_x_8) ;  /* 0x0000000000247947 */ /* 0x000fea0003800000 */
.L_x_7:
[----:B------:R-:W-:Y:S02]  /*1480*/  ULDC.64 UR4, c[0x0][0x590] ;  /* 0x0001640000047ab9 */ /* 0x000fe40000000a00 */
[----:B------:R-:W-:-:S04]  /*1490*/  ISETP.NE.U32.AND P0, PT, RZ, UR4, PT ;  /* 0x00000004ff007c0c */ /* 0x000fc8000bf05070 */
[----:B------:R-:W-:-:S13]  /*14a0*/  ISETP.NE.AND.EX P0, PT, RZ, UR5, PT, P0 ;  /* 0x00000005ff007c0c */ /* 0x000fda000bf05300 */
[----:B------:R-:W-:Y:S05]  /*14b0*/  @!P0 BRA `(.L_x_9) ;  /* 0x00000000000c8947 */ /* 0x000fea0003800000 */
[----:B-1----:R-:W0:Y:S02]  /*14c0*/  LDC.64 R4, c[0x0][0x590] ;  /* 0x00016400ff047b82 */ /* 0x002e240000000a00 */
[----:B0-----:R0:W5:Y:S01]  /*14d0*/  LDG.E R29, desc[UR36][R4.64] ;  /* 0x00000024041d7981 */ /* 0x001162000c1e1900 */
[----:B------:R-:W-:Y:S05]  /*14e0*/  BRA `(.L_x_8) ;  /* 0x0000000000087947 */ /* 0x000fea0003800000 */
.L_x_9:
[----:B------:R-:W-:Y:S02]  /*14f0*/  ULDC UR4, c[0x0][0x584] ;  /* 0x0001610000047ab9 */ /* 0x000fe40000000800 */
[----:B0-----:R-:W-:-:S07]  /*1500*/  IMAD.U32 R29, RZ, RZ, UR4 ;  /* 0x00000004ff1d7e24 */ /* 0x001fce000f8e00ff */
.L_x_8:
[----:B------:R-:W3:Y:S01]  /*1510*/  LDC R23, c[0x0][0x65c] ;  /* 0x00019700ff177b82 */ /* 0x000ee20000000800 */
[----:B------:R-:W4:Y:S01]  /*1520*/  S2R R14, SR_CTAID.Y ;  /* 0x00000000000e7919 */ /* 0x000f220000002600 */
[----:B------:R-:W-:Y:S01]  /*1530*/  ULDC UR6, c[0x0][0x28c] ;  /* 0x0000a30000067ab9 */ /* 0x000fe20000000800 */
[----:B------:R-:W-:Y:S01]  /*1540*/  ISETP.NE.AND P0, PT, R12, 0x2, PT ;  /* 0x000000020c00780c */ /* 0x000fe20003f05270 */
[----:B------:R-:W-:Y:S01]  /*1550*/  UIADD3 UR6, UR6, 0xf, URZ ;  /* 0x0000000f06067890 */ /* 0x000fe2000fffe03f */
[----:B012---:R-:W0:Y:S01]  /*1560*/  S2R R4, SR_CTAID.X ;  /* 0x0000000000047919 */ /* 0x007e220000002500 */
[----:B------:R-:W-:Y:S01]  /*1570*/  UMOV UR39, URZ ;  /* 0x0000003f00277c82 */ /* 0x000fe20008000000 */
[----:B------:R-:W-:Y:S01]  /*1580*/  UMOV UR38, URZ ;  /* 0x0000003f00267c82 */ /* 0x000fe20008000000 */
[----:B------:R-:W-:Y:S01]  /*1590*/  USHF.R.S32.HI UR7, URZ, 0x1f, UR6 ;  /* 0x0000001f3f077899 */ /* 0x000fe20008011406 */
[----:B------:R-:W-:-:S03]  /*15a0*/  ULDC.64 UR10, c[0x0][0x650] ;  /* 0x00019400000a7ab9 */ /* 0x000fc60000000a00 */
[----:B------:R-:W-:Y:S01]  /*15b0*/  ULEA.HI UR7, UR7, UR6, URZ, 0x4 ;  /* 0x0000000607077291 */ /* 0x000fe2000f8f203f */
[----:B---3--:R-:W-:-:S04]  /*15c0*/  ISETP.NE.AND P1, PT, R23, 0x1, PT ;  /* 0x000000011700780c */ /* 0x008fc80003f25270 */
[----:B------:R-:W-:-:S09]  /*15d0*/  P2R R5, PR, RZ, 0x2 ;  /* 0x00000002ff057803 */ /* 0x000fd20000000000 */
[----:B------:R-:W0:Y:S01]  /*15e0*/  @P1 LDC R5, c[0x0][0x10] ;  /* 0x00000400ff051b82 */ /* 0x000e220000000800 */
[----:B----4-:R-:W-:Y:S02]  /*15f0*/  @P1 IMAD.MOV.U32 R6, RZ, RZ, R14 ;  /* 0x000000ffff061224 */ /* 0x010fe400078e000e */
[----:B------:R-:W-:Y:S02]  /*1600*/  @P1 IMAD.MOV.U32 R7, RZ, RZ, RZ ;  /* 0x000000ffff071224 */ /* 0x000fe400078e00ff */
[----:B------:R-:W-:-:S03]  /*1610*/  @P1 IMAD.MOV.U32 R19, RZ, RZ, RZ ;  /* 0x000000ffff131224 */ /* 0x000fc600078e00ff */
[----:B------:R-:W1:Y:S01]  /*1620*/  @!P1 LDC R9, c[0x0][0xc] ;  /* 0x00000300ff099b82 */ /* 0x000e620000000800 */
[----:B------:R-:W-:Y:S01]  /*1630*/  ULDC UR4, c[0x0][0xc] ;  /* 0x0000030000047ab9 */ /* 0x000fe20000000800 */
[----:B------:R-:W-:Y:S02]  /*1640*/  ULDC UR5, c[0x0][0x10] ;  /* 0x0000040000057ab9 */ /* 0x000fe40000000800 */
[----:B------:R-:W-:-:S04]  /*1650*/  UIMAD.WIDE.U32 UR4, UR4, UR5, URZ ;  /* 0x00000005040472a5 */ /* 0x000fc8000f8e003f */
[----:B------:R-:W2:Y:S01]  /*1660*/  LDC R16, c[0x0][0x14] ;  /* 0x00000500ff107b82 */ /* 0x000ea20000000800 */
[----:B0-----:R-:W-:-:S04]  /*1670*/  @P1 IMAD.WIDE.U32 R6, R4, R5, R6 ;  /* 0x0000000504061225 */ /* 0x001fc800078e0006 */
[----:B------:R-:W-:Y:S02]  /*1680*/  IMAD.MOV.U32 R5, RZ, RZ, RZ ;  /* 0x000000ffff057224 */ /* 0x000fe400078e00ff */
[----:B------:R-:W-:Y:S02]  /*1690*/  @P1 IMAD.IADD R19, R7, 0x1, R19 ;  /* 0x0000000107131824 */ /* 0x000fe400078e0213 */
[----:B------:R-:W-:Y:S02]  /*16a0*/  @P1 IMAD.MOV.U32 R22, RZ, RZ, R6 ;  /* 0x000000ffff161224 */ /* 0x000fe400078e0006 */
[----:B-1----:R-:W-:-:S04]  /*16b0*/  @!P1 IMAD.WIDE.U32 R6, R9, R14, R4 ;  /* 0x0000000e09069225 */ /* 0x002fc800078e0004 */
[----:B------:R-:W-:Y:S02]  /*16c0*/  @!P1 IMAD.MOV.U32 R22, RZ, RZ, R6 ;  /* 0x000000ffff169224 */ /* 0x000fe400078e0006 */
[C---:B--2---:R-:W-:Y:S02]  /*16d0*/  IMAD R9, R16.reuse, UR5, RZ ;  /* 0x0000000510097c24 */ /* 0x044fe4000f8e02ff */
[----:B------:R-:W-:Y:S01]  /*16e0*/  IMAD.WIDE.U32 R16, R16, UR4, RZ ;  /* 0x0000000410107c25 */ /* 0x000fe2000f8e00ff */
[----:B------:R-:W-:-:S03]  /*16f0*/  USHF.R.S32.HI UR4, URZ, 0x4, UR7 ;  /* 0x000000043f047899 */ /* 0x000fc60008011407 */
[----:B------:R-:W-:Y:S02]  /*1700*/  @!P1 IMAD.MOV.U32 R19, RZ, RZ, R7 ;  /* 0x000000ffff139224 */ /* 0x000fe400078e0007 */
[----:B------:R-:W-:Y:S01]  /*1710*/  IMAD.IADD R24, R17, 0x1, R9 ;  /* 0x0000000111187824 */ /* 0x000fe200078e0209 */
[----:B------:R-:W-:Y:S06]  /*1720*/  @P0 BRA `(.L_x_10) ;  /* 0x0000000000200947 */ /* 0x000fec0003800000 */
[----:B------:R-:W-:Y:S01]  /*1730*/  UISETP.GE.U32.AND UP0, UPT, UR4, 0x64, UPT ;  /* 0x000000640400788c */ /* 0x000fe2000bf06070 */
[----:B------:R-:W-:Y:S01]  /*1740*/  IADD3 R22, P0, R22, R16, RZ ;  /* 0x0000001016167210 */ /* 0x000fe20007f1e0ff */
[----:B------:R-:W-:Y:S01]  /*1750*/  UIMAD.WIDE.U32 UR6, UR4, 0x51eb851f, URZ ;  /* 0x51eb851f040678a5 */ /* 0x000fe2000f8e003f */
[----:B------:R-:W-:-:S03]  /*1760*/  UMOV UR38, URZ ;  /* 0x0000003f00267c82 */ /* 0x000fc60008000000 */
[----:B------:R-:W-:Y:S01]  /*1770*/  USHF.R.U32.HI UR6, URZ, 0x5, UR7 ;  /* 0x000000053f067899 */ /* 0x000fe20008011607 */
[----:B------:R-:W-:-:S03]  /*1780*/  IMAD.X R19, R24, 0x1, R19, P0 ;  /* 0x0000000118137824 */ /* 0x000fc600000e0613 */
[----:B------:R-:W-:Y:S02]  /*1790*/  UIMAD UR39, UR6, -0x64, UR4 ;  /* 0xffffff9c062778a4 */ /* 0x000fe4000f8e0204 */
[----:B------:R-:W-:-:S12]  /*17a0*/  @UP0 ULOP3.LUT UR38, UR6, 0x1, URZ, 0xc0, !UPT ;  /* 0x0000000106260892 */ /* 0x000fd8000f8ec03f */
.L_x_10:
[----:B------:R-:W-:Y:S01]  /*17b0*/  ISETP.GE.U32.AND P0, PT, R22, UR10, PT ;  /* 0x0000000a16007c0c */ /* 0x000fe2000bf06070 */
[----:B------:R-:W-:Y:S01]  /*17c0*/  IMAD.MOV.U32 R25, RZ, RZ, -0x1 ;  /* 0xffffffffff197424 */ /* 0x000fe200078e00ff */
[----:B------:R-:W-:Y:S01]  /*17d0*/  PRMT R6, RZ, 0x7610, R6 ;  /* 0x00007610ff067816 */ /* 0x000fe20000000006 */
[----:B------:R-:W-:Y:S01]  /*17e0*/  IMAD.MOV.U32 R26, RZ, RZ, -0x1 ;  /* 0xffffffffff1a7424 */ /* 0x000fe200078e00ff */
[----:B------:R-:W-:Y:S01]  /*17f0*/  ISETP.GE.U32.AND.EX P0, PT, R19, UR11, PT, P0 ;  /* 0x0000000b13007c0c */ /* 0x000fe2000bf06100 */
[----:B------:R-:W-:-:S12]  /*1800*/  IMAD.MOV.U32 R27, RZ, RZ, -0x1 ;  /* 0xffffffffff1b7424 */ /* 0x000fd800078e00ff */
[----:B------:R-:W-:Y:S05]  /*1810*/  @P0 BRA `(.L_x_11) ;  /* 0x0000000400600947 */ /* 0x000fea0003800000 */
[----:B------:R-:W0:Y:S01]  /*1820*/  LDC.64 R20, c[0x0][0x628] ;  /* 0x00018a00ff147b82 */ /* 0x000e220000000a00 */
[----:B------:R-:W-:Y:S02]  /*1830*/  IMAD.MOV.U32 R6, RZ, RZ, R22 ;  /* 0x000000ffff067224 */ /* 0x000fe400078e0016 */
[----:B------:R-:W-:-:S05]  /*1840*/  IMAD.MOV.U32 R7, RZ, RZ, R19 ;  /* 0x000000ffff077224 */ /* 0x000fca00078e0013 */
[----:B------:R-:W1:Y:S08]  /*1850*/  LDC R26, c[0x0][0x630] ;  /* 0x00018c00ff1a7b82 */ /* 0x000e700000000800 */
[----:B------:R-:W2:Y:S01]  /*1860*/  LDC.64 R30, c[0x0][0x620] ;  /* 0x00018800ff1e7b82 */ /* 0x000ea20000000a00 */
[----:B0-----:R-:W-:-:S04]  /*1870*/  ISETP.NE.U32.AND P0, PT, R20, RZ, PT ;  /* 0x000000ff1400720c */ /* 0x001fc80003f05070 */
[----:B------:R-:W-:-:S13]  /*1880*/  ISETP.NE.AND.EX P0, PT, R21, RZ, PT, P0 ;  /* 0x000000ff1500720c */ /* 0x000fda0003f05300 */
[----:B-12---:R-:W-:Y:S05]  /*1890*/  @!P0 BRA `(.L_x_12) ;  /* 0x0000000000288947 */ /* 0x006fea0003800000 */
[----:B------:R-:W0:Y:S02]  /*18a0*/  LDC R11, c[0x0][0x634] ;  /* 0x00018d00ff0b7b82 */ /* 0x000e240000000800 */
[----:B0-----:R-:W-:-:S05]  /*18b0*/  IADD3 R11, P0, R22, R11, RZ ;  /* 0x0000000b160b7210 */ /* 0x001fca0007f1e0ff */
[----:B------:R-:W-:-:S04]  /*18c0*/  IMAD.X R13, RZ, RZ, R19, P0 ;  /* 0x000000ffff0d7224 */ /* 0x000fc800000e0613 */
[----:B------:R-:W-:-:S04]  /*18d0*/  IMAD.WIDE.U32 R6, R13, R20, RZ ;  /* 0x000000140d067225 */ /* 0x000fc800078e00ff */
[----:B------:R-:W-:-:S04]  /*18e0*/  IMAD.WIDE.U32 R8, P0, R11, R21, R6 ;  /* 0x000000150b087225 */ /* 0x000fc80007800006 */
[----:B------:R-:W-:-:S04]  /*18f0*/  IMAD.WIDE.U32 R6, R11, R20, RZ ;  /* 0x000000140b067225 */ /* 0x000fc800078e00ff */
[----:B------:R-:W-:Y:S01]  /*1900*/  IMAD.X R11, RZ, RZ, RZ, P0 ;  /* 0x000000ffff0b7224 */ /* 0x000fe200000e06ff */
[----:B------:R-:W-:Y:S01]  /*1910*/  IADD3 RZ, P0, R7, R8, RZ ;  /* 0x0000000807ff7210 */ /* 0x000fe20007f1e0ff */
[----:B------:R-:W-:-:S04]  /*1920*/  IMAD.MOV.U32 R10, RZ, RZ, R9 ;  /* 0x000000ffff0a7224 */ /* 0x000fc800078e0009 */
[----:B------:R-:W-:-:S08]  /*1930*/  IMAD.WIDE.U32.X R6, R13, R21, R10, P0 ;  /* 0x000000150d067225 */ /* 0x000fd000000e040a */
.L_x_12:
[-CC-:B------:R-:W-:Y:S01]  /*1940*/  SHF.R.U64 R34, R6, R26.reuse, R7.reuse ;  /* 0x0000001a06227219 */ /* 0x180fe20000001207 */
[----:B------:R-:W0:Y:S01]  /*1950*/  LDC R10, c[0x0][0x618] ;  /* 0x00018600ff0a7b82 */ /* 0x000e220000000800 */
[----:B------:R-:W-:Y:S01]  /*1960*/  SHF.R.U32.HI R6, RZ, R26, R7 ;  /* 0x0000001aff067219 */ /* 0x000fe20000011607 */
[----:B------:R-:W-:Y:S01]  /*1970*/  IMAD.MOV.U32 R7, RZ, RZ, R19 ;  /* 0x000000ffff077224 */ /* 0x000fe200078e0013 */
[----:B------:R-:W-:Y:S01]  /*1980*/  IADD3 R11, P0, RZ, -R34, RZ ;  /* 0x80000022ff0b7210 */ /* 0x000fe20007f1e0ff */
[----:B------:R-:W-:Y:S01]  /*1990*/  ULDC UR5, c[0x0][0x150] ;  /* 0x0000540000057ab9 */ /* 0x000fe20000000800 */
[----:B------:R-:W-:-:S03]  /*19a0*/  I2FP.F32.U32 R5, R4 ;  /* 0x0000000400057245 */ /* 0x000fc60000201000 */
[----:B------:R-:W1:Y:S01]  /*19b0*/  LDC.64 R26, c[0x0][0x640] ;  /* 0x00019000ff1a7b82 */ /* 0x000e620000000a00 */
[----:B------:R-:W-:Y:S02]  /*19c0*/  IMAD.X R13, RZ, RZ, ~R6, P0 ;  /* 0x000000ffff0d7224 */ /* 0x000fe400000e0e06 */
[----:B------:R-:W-:Y:S01]  /*19d0*/  FMUL R5, R5, UR5 ;  /* 0x0000000505057c20 */ /* 0x000fe20008400000 */
[----:B------:R-:W-:Y:S01]  /*19e0*/  IMAD.MOV.U32 R6, RZ, RZ, R22 ;  /* 0x000000ffff067224 */ /* 0x000fe200078e0016 */
[----:B------:R-:W-:Y:S01]  /*19f0*/  ULDC UR5, c[0x0][0x154] ;  /* 0x0000550000057ab9 */ /* 0x000fe20000000800 */
[-C--:B------:R-:W-:Y:S02]  /*1a00*/  IMAD R8, R13, R30.reuse, RZ ;  /* 0x0000001e0d087224 */ /* 0x080fe400078e02ff */
[C---:B------:R-:W-:Y:S01]  /*1a10*/  IMAD.WIDE.U32 R6, R11.reuse, R30, R6 ;  /* 0x0000001e0b067225 */ /* 0x040fe200078e0006 */
[----:B------:R-:W2:Y:S01]  /*1a20*/  LDC R13, c[0x0][0x608] ;  /* 0x00018200ff0d7b82 */ /* 0x000ea20000000800 */
[----:B------:R-:W3:Y:S02]  /*1a30*/  F2I.U32.TRUNC.NTZ R5, R5 ;  /* 0x0000000500057305 */ /* 0x000ee4000020f000 */
[----:B------:R-:W-:-:S04]  /*1a40*/  IMAD R11, R11, R31, R8 ;  /* 0x0000001f0b0b7224 */ /* 0x000fc800078e0208 */
[----:B------:R-:W-:Y:S01]  /*1a50*/  IMAD.IADD R7, R7, 0x1, R11 ;  /* 0x0000000107077824 */ /* 0x000fe200078e020b */
[----:B------:R-:W4:Y:S01]  /*1a60*/  LDC R9, c[0x0][0x144] ;  /* 0x00005100ff097b82 */ /* 0x000f220000000800 */
[----:B------:R-:W-:-:S03]  /*1a70*/  IMAD.MOV.U32 R11, RZ, RZ, 0x1 ;  /* 0x00000001ff0b7424 */ /* 0x000fc600078e00ff */
[----:B0-----:R-:W-:Y:S02]  /*1a80*/  SHF.R.U64 R35, R6, R10, R7 ;  /* 0x0000000a06237219 */ /* 0x001fe40000001207 */
[----:B------:R-:W-:Y:S02]  /*1a90*/  I2FP.F32.U32 R6, R14 ;  /* 0x0000000e00067245 */ /* 0x000fe40000201000 */
[----:B------:R-:W0:Y:S01]  /*1aa0*/  LDC R20, c[0x0][0x658] ;  /* 0x00019600ff147b82 */ /* 0x000e220000000800 */
[----:B-1----:R-:W-:Y:S01]  /*1ab0*/  ISETP.NE.U32.AND P0, PT, R26, RZ, PT ;  /* 0x000000ff1a00720c */ /* 0x002fe20003f05070 */
[----:B---3--:R-:W-:Y:S02]  /*1ac0*/  IMAD.MOV R8, RZ, RZ, -R5 ;  /* 0x000000ffff087224 */ /* 0x008fe400078e0a05 */
[----:B------:R-:W-:Y:S01]  /*1ad0*/  FMUL R6, R6, UR5 ;  /* 0x0000000506067c20 */ /* 0x000fe20008400000 */
[----:B------:R-:W-:Y:S01]  /*1ae0*/  SHF.R.U32.HI R36, RZ, R10, R7 ;  /* 0x0000000aff247219 */ /* 0x000fe20000011607 */
[----:B------:R-:W-:Y:S01]  /*1af0*/  IMAD.MOV.U32 R7, RZ, RZ, -0x1 ;  /* 0xffffffffff077424 */ /* 0x000fe200078e00ff */
[----:B------:R-:W-:Y:S01]  /*1b00*/  ISETP.NE.AND.EX P0, PT, R27, RZ, PT, P0 ;  /* 0x000000ff1b00720c */ /* 0x000fe20003f05300 */
[----:B------:R1:W3:Y:S01]  /*1b10*/  F2I.U32.TRUNC.NTZ R15, R6 ;  /* 0x00000006000f7305 */ /* 0x0002e2000020f000 */
[----:B------:R-:W1:Y:S01]  /*1b20*/  LDC R21, c[0x0][0x148] ;  /* 0x00005200ff157b82 */ /* 0x000e620000000800 */
[----:B--2---:R-:W-:-:S02]  /*1b30*/  SHF.R.U64 R38, R35, R13, R36 ;  /* 0x0000000d23267219 */ /* 0x004fc40000001224 */
[----:B------:R-:W-:-:S05]  /*1b40*/  SHF.R.U32.HI R5, RZ, R13, R36 ;  /* 0x0000000dff057219 */ /* 0x000fca0000011624 */
[----:B------:R-:W2:Y:S01]  /*1b50*/  LDC R30, c[0x0][0x648] ;  /* 0x00019200ff1e7b82 */ /* 0x000ea20000000800 */
[----:B----4-:R-:W-:-:S07]  /*1b60*/  IMAD R10, R9, R8, R4 ;  /* 0x00000008090a7224 */ /* 0x010fce00078e0204 */
[----:B------:R-:W4:Y:S01]  /*1b70*/  LDC R32, c[0x0][0x638] ;  /* 0x00018e00ff207b82 */ /* 0x000f220000000800 */
[-C--:B0-----:R-:W-:Y:S02]  /*1b80*/  SHF.L.U32 R4, R7, R20.reuse, RZ ;  /* 0x0000001407047219 */ /* 0x081fe400000006ff */
[--C-:B------:R-:W-:Y:S02]  /*1b90*/  SHF.R.U64 R36, R38, R20, R5.reuse ;  /* 0x0000001426247219 */ /* 0x100fe40000001205 */
[----:B------:R-:W-:Y:S02]  /*1ba0*/  LOP3.LUT R13, RZ, R4, RZ, 0x33, !PT ;  /* 0x00000004ff0d7212 */ /* 0x000fe400078e33ff */
[-C--:B------:R-:W-:Y:S01]  /*1bb0*/  SHF.R.U32.HI R5, RZ, R20.reuse, R5 ;  /* 0x00000014ff057219 */ /* 0x080fe20000011605 */
[----:B------:R-:W0:Y:S01]  /*1bc0*/  LDC R31, c[0x0][0x610] ;  /* 0x00018400ff1f7b82 */ /* 0x000e220000000800 */
[----:B------:R-:W-:Y:S01]  /*1bd0*/  SHF.L.U32 R11, R11, R20, RZ ;  /* 0x000000140b0b7219 */ /* 0x000fe200000006ff */
[----:B------:R-:W-:-:S06]  /*1be0*/  IMAD.MOV.U32 R4, RZ, RZ, R36 ;  /* 0x000000ffff047224 */ /* 0x000fcc00078e0024 */
[----:B------:R-:W0:Y:S01]  /*1bf0*/  LDC R33, c[0x0][0x600] ;  /* 0x00018000ff217b82 */ /* 0x000e220000000800 */
[----:B-1-3--:R-:W-:Y:S05]  /*1c00*/  @!P0 BRA `(.L_x_13) ;  /* 0x0000000000288947 */ /* 0x00afea0003800000 */
[----:B------:R-:W1:Y:S02]  /*1c10*/  LDC R9, c[0x0][0x64c] ;  /* 0x00019300ff097b82 */ /* 0x000e640000000800 */
[----:B-1----:R-:W-:-:S05]  /*1c20*/  IADD3 R9, P0, R36, R9, RZ ;  /* 0x0000000924097210 */ /* 0x002fca0007f1e0ff */
        /* <DEDUP_REMOVED lines=8> */
.L_x_13:
[----:B--2---:R-:W-:Y:S01]  /*1cb0*/  SHF.R.U64 R5, R4, R30, R5 ;  /* 0x0000001e04057219 */ /* 0x004fe20000001205 */
[----:B0-----:R-:W-:Y:S01]  /*1cc0*/  VIADD R4, R33, 0xffffffff ;  /* 0xffffffff21047836 */ /* 0x001fe20000000000 */
[----:B------:R-:W-:Y:S01]  /*1cd0*/  LOP3.LUT R6, R38, R13, RZ, 0xc0, !PT ;  /* 0x0000000d26067212 */ /* 0x000fe200078ec0ff */
[----:B------:R-:W-:Y:S02]  /*1ce0*/  IMAD.MOV R15, RZ, RZ, -R15 ;  /* 0x000000ffff0f7224 */ /* 0x000fe400078e0a0f */
[----:B------:R-:W-:Y:S01]  /*1cf0*/  IMAD.MOV R7, RZ, RZ, -R5 ;  /* 0x000000ffff077224 */ /* 0x000fe200078e0a05 */
[----:B------:R-:W-:Y:S01]  /*1d00*/  LOP3.LUT R4, R35, R4, RZ, 0xc0, !PT ;  /* 0x0000000423047212 */ /* 0x000fe200078ec0ff */
[----:B------:R-:W-:Y:S02]  /*1d10*/  IMAD R11, R11, R5, R6 ;  /* 0x000000050b0b7224 */ /* 0x000fe400078e0206 */
[----:B------:R-:W-:Y:S02]  /*1d20*/  @P1 IMAD R10, R21, R15, R14 ;  /* 0x0000000f150a1224 */ /* 0x000fe400078e020e */
[----:B----4-:R-:W-:-:S02]  /*1d30*/  IMAD R5, R7, R32, R36 ;  /* 0x0000002007057224 */ /* 0x010fc400078e0224 */
[----:B------:R-:W-:Y:S02]  /*1d40*/  IMAD R10, R11, R31, R10 ;  /* 0x0000001f0b0a7224 */ /* 0x000fe400078e020a */
[----:B------:R-:W-:Y:S02]  /*1d50*/  IMAD R5, R5, R33, R4 ;  /* 0x0000002105057224 */ /* 0x000fe400078e0204 */
[----:B------:R-:W-:Y:S02]  /*1d60*/  IMAD.MOV.U32 R6, RZ, RZ, 0x1 ;  /* 0x00000001ff067424 */ /* 0x000fe400078e00ff */
[----:B------:R-:W-:Y:S01]  /*1d70*/  IMAD.MOV.U32 R27, RZ, RZ, R34 ;  /* 0x000000ffff1b7224 */ /* 0x000fe200078e0022 */
[----:B------:R-:W-:Y:S02]  /*1d80*/  SEL R26, R5, R10, !P1 ;  /* 0x0000000a051a7207 */ /* 0x000fe40004800000 */
[----:B------:R-:W-:-:S07]  /*1d90*/  SEL R25, R10, R5, !P1 ;  /* 0x000000050a197207 */ /* 0x000fce0004800000 */
.L_x_11:
[----:B------:R-:W-:-:S13]  /*1da0*/  ISETP.NE.AND P0, PT, R12, RZ, PT ;  /* 0x000000ff0c00720c */ /* 0x000fda0003f05270 */
[----:B------:R-:W-:Y:S05]  /*1db0*/  @!P0 BRA `(.L_x_14) ;  /* 0x0000001800908947 */ /* 0x000fea0003800000 */
[----:B------:R-:W-:-:S13]  /*1dc0*/  ISETP.GT.U32.AND P0, PT, R37, 0x1, PT ;  /* 0x000000012500780c */ /* 0x000fda0003f04070 */
[----:B------:R-:W-:Y:S05]  /*1dd0*/  @P0 EXIT ;  /* 0x000000000000094d */ /* 0x000fea0003800000 */
.L_x_15:
[----:B------:R-:W-:-:S08]  /*1de0*/  NOP ;  /* 0x0000000000007918 */ /* 0x000fd00000000000 */
[----:B------:R-:W0:Y:S02]  /*1df0*/  USETMAXREG.TRY_ALLOC.CTAPOOL UP0, 0xe8 ;  /* 0x000000e8000079c8 */ /* 0x000e240008000600 */
[----:B0-----:R-:W-:-:S13]  /*1e00*/  PLOP3.LUT P0, PT, PT, PT, UP0, 0x80, 0x0 ;  /* 0x000000000000781c */ /* 0x001fda0003f0f008 */
[----:B------:R-:W-:Y:S05]  /*1e10*/  @!P0 BRA `(.L_x_15) ;  /* 0xfffffffc00f08947 */ /* 0x000fea000383ffff */
[----:B------:R-:W-:-:S13]  /*1e20*/  LOP3.LUT P0, RZ, R6, 0xff, RZ, 0xc0, !PT ;  /* 0x000000ff06ff7812 */ /* 0x000fda000780c0ff */
[----:B------:R-:W-:Y:S05]  /*1e30*/  @!P0 EXIT ;  /* 0x000000000000894d */ /* 0x000fea0003800000 */
[----:B------:R-:W0:Y:S01]  /*1e40*/  S2UR UR5, SR_CgaCtaId ;  /* 0x00000000000579c3 */ /* 0x000e220000008800 */
[----:B------:R-:W-:Y:S01]  /*1e50*/  SHF.R.S32.HI R3, RZ, 0x1f, R2 ;  /* 0x0000001fff037819 */ /* 0x000fe20000011402 */
[----:B------:R-:W-:Y:S01]  /*1e60*/  UIADD3 UR6, UR8, -0x1, URZ ;  /* 0xffffffff08067890 */ /* 0x000fe2000fffe03f */
[----:B------:R-:W-:Y:S01]  /*1e70*/  LOP3.LUT R48, R18, 0x1, RZ, 0xfc, !PT ;  /* 0x0000000112307812 */ /* 0x000fe200078efcff */
[----:B------:R-:W-:Y:S01]  /*1e80*/  UMOV UR40, 0x400 ;  /* 0x0000040000287882 */ /* 0x000fe20000000000 */
[CC--:B------:R-:W-:Y:S01]  /*1e90*/  LEA.HI R0, R3.reuse, R2.reuse, RZ, 0x2 ;  /* 0x0000000203007211 */ /* 0x0c0fe200078f10ff */
[----:B------:R-:W-:Y:S01]  /*1ea0*/  UISETP.LT.AND UP0, UPT, UR4, 0x1, UPT ;  /* 0x000000010400788c */ /* 0x000fe2000bf01270 */
[----:B------:R-:W-:Y:S01]  /*1eb0*/  LEA.HI R4, R3, R2, RZ, 0x5 ;  /* 0x0000000203047211 */ /* 0x000fe200078f28ff */
[----:B------:R-:W-:Y:S01]  /*1ec0*/  USHF.L.U32 UR46, UR4, 0x1, URZ ;  /* 0x00000001042e7899 */ /* 0x000fe2000800063f */
[--C-:B------:R-:W-:Y:S01]  /*1ed0*/  SHF.R.S32.HI R30, RZ, 0x2, R0.reuse ;  /* 0x00000002ff1e7819 */ /* 0x100fe20000011400 */
[----:B------:R-:W-:Y:S01]  /*1ee0*/  USEL UR41, UR4, 0x1, UP0 ;  /* 0x0000000104297887 */ /* 0x000fe20008000000 */
[----:B------:R-:W-:Y:S01]  /*1ef0*/  SHF.R.S32.HI R5, RZ, 0x1f, R0 ;  /* 0x0000001fff057819 */ /* 0x000fe20000011400 */
[----:B------:R-:W-:Y:S01]  /*1f00*/  UISETP.NE.AND UP0, UPT, UR6, URZ, UPT ;  /* 0x0000003f0600728c */ /* 0x000fe2000bf05270 */
[----:B------:R-:W-:Y:S01]  /*1f10*/  LOP3.LUT R3, R0, 0xfffffffc, RZ, 0xc0, !PT ;  /* 0xfffffffc00037812 */ /* 0x000fe200078ec0ff */
[----:B------:R-:W-:Y:S01]  /*1f20*/  UIADD3 UR41, -UR41, UR4, URZ ;  /* 0x0000000429297290 */ /* 0x000fe2000fffe13f */
[----:B------:R-:W-:Y:S01]  /*1f30*/  LEA.HI R5, R5, R30, RZ, 0x3 ;  /* 0x0000001e05057211 */ /* 0x000fe200078f18ff */
[----:B------:R-:W-:-:S02]  /*1f40*/  USEL UR9, URZ, 0x1, UP0 ;  /* 0x000000013f097887 */ /* 0x000fc40008000000 */
[----:B------:R-:W-:Y:S01]  /*1f50*/  IMAD.IADD R36, R2, 0x1, -R3 ;  /* 0x0000000102247824 */ /* 0x000fe200078e0a03 */
[----:B------:R-:W-:-:S03]  /*1f60*/  LOP3.LUT R5, R5, 0xfffffff8, RZ, 0xc0, !PT ;  /* 0xfffffff805057812 */ /* 0x000fc600078ec0ff */
[----:B------:R-:W-:Y:S01]  /*1f70*/  IMAD.U32 R49, RZ, RZ, UR9 ;  /* 0x00000009ff317e24 */ /* 0x000fe2000f8e00ff */
[----:B0-----:R-:W-:Y:S01]  /*1f80*/  ULEA UR40, UR5, UR40, 0x18 ;  /* 0x0000002805287291 */ /* 0x001fe2000f8ec03f */
[----:B------:R-:W-:Y:S01]  /*1f90*/  IMAD.IADD R30, R30, 0x1, -R5 ;  /* 0x000000011e1e7824 */ /* 0x000fe200078e0a05 */
[----:B------:R-:W-:Y:S01]  /*1fa0*/  USHF.L.U32 UR5, UR6, 0x3, URZ ;  /* 0x0000000306057899 */ /* 0x000fe2000800063f */
[----:B------:R-:W-:Y:S01]  /*1fb0*/  SHF.R.S32.HI R5, RZ, 0x5, R4 ;  /* 0x00000005ff057819 */ /* 0x000fe20000011404 */
[----:B------:R-:W-:Y:S02]  /*1fc0*/  UIADD3 UR6, UR40, 0x780, URZ ;  /* 0x0000078028067890 */ /* 0x000fe4000fffe03f */
[----:B------:R-:W-:Y:S01]  /*1fd0*/  ULOP3.LUT UR5, UR5, 0x8, URZ, 0xc0, !UPT ;  /* 0x0000000805057892 */ /* 0x000fe2000f8ec03f */
[--C-:B------:R-:W-:Y:S01]  /*1fe0*/  SHF.R.S32.HI R31, RZ, 0x1f, R30.reuse ;  /* 0x0000001fff1f7819 */ /* 0x100fe2000001141e */
[----:B------:R-:W-:Y:S01]  /*1ff0*/  UIADD3 UR7, UR40, 0x32780, URZ ;  /* 0x0003278028077890 */ /* 0x000fe2000fffe03f */
[----:B------:R-:W-:Y:S01]  /*2000*/  IMAD R38, R5, -0x10, -R30 ;  /* 0xfffffff005267824 */ /* 0x000fe200078e0a1e */
[----:B------:R-:W-:-:S02]  /*2010*/  USHF.R.U32.HI UR6, URZ, 0x4, UR6 ;  /* 0x000000043f067899 */ /* 0x000fc40008011606 */
[----:B------:R-:W-:Y:S01]  /*2020*/  USHF.R.U32.HI UR7, URZ, 0x4, UR7 ;  /* 0x000000043f077899 */ /* 0x000fe20008011607 */
[----:B------:R-:W-:Y:S01]  /*2030*/  IMAD.WIDE R30, R5, 0x10, R30 ;  /* 0x00000010051e7825 */ /* 0x000fe200078e021e */
[----:B------:R-:W-:Y:S02]  /*2040*/  ULOP3.LUT UR47, UR5, 0x8, URZ, 0x3c, !UPT ;  /* 0x00000008052f7892 */ /* 0x000fe4000f8e3c3f */
[----:B------:R-:W-:Y:S02]  /*2050*/  ULOP3.LUT UR42, UR5, 0x18, URZ, 0x3c, !UPT ;  /* 0x00000018052a7892 */ /* 0x000fe4000f8e3c3f */
[----:B------:R-:W-:Y:S01]  /*2060*/  UIADD3 UR45, UR40, 0x650, URZ ;  /* 0x00000650282d7890 */ /* 0x000fe2000fffe03f */
[----:B------:R-:W-:Y:S01]  /*2070*/  ULDC UR5, c[0x0][0x284] ;  /* 0x0000a10000057ab9 */ /* 0x000fe20000000800 */
[----:B------:R-:W-:Y:S01]  /*2080*/  ULOP3.LUT UR6, UR6, 0x3fff, URZ, 0xc0, !UPT ;  /* 0x00003fff06067892 */ /* 0x000fe2000f8ec03f */
[----:B------:R-:W-:Y:S01]  /*2090*/  VIADD R38, R38, UR5 ;  /* 0x0000000526267c36 */ /* 0x000fe20008000000 */
[----:B------:R-:W-:-:S02]  /*20a0*/  ULOP3.LUT UR7, UR7, 0x3fff, URZ, 0xc0, !UPT ;  /* 0x00003fff07077892 */ /* 0x000fc4000f8ec03f */
[----:B------:R-:W-:Y:S02]  /*20b0*/  ULEA UR48, UR8, UR45, 0x3 ;  /* 0x0000002d08307291 */ /* 0x000fe4000f8e183f */
[----:B------:R-:W-:Y:S02]  /*20c0*/  ULOP3.LUT UR43, UR6, 0x10000, URZ, 0xfc, !UPT ;  /* 0x00010000062b7892 */ /* 0x000fe4000f8efc3f */
[----:B------:R-:W-:-:S12]  /*20d0*/  ULOP3.LUT UR44, UR7, 0x10000, URZ, 0xfc, !UPT ;  /* 0x00010000072c7892 */ /* 0x000fd8000f8efc3f */
.L_x_43:
[----:B------:R-:W-:Y:S01]  /*20e0*/  SHF.L.U32 R0, R49, 0x1f, RZ ;  /* 0x0000001f31007819 */ /* 0x000fe200000006ff */
[----:B------:R-:W-:Y:S02]  /*20f0*/  ULDC UR4, c[0x0][0x28c] ;  /* 0x0000a30000047ab9 */ /* 0x000fe40000000800 */
[----:B------:R-:W-:Y:S01]  /*2100*/  ISETP.LT.AND P1, PT, RZ, UR4, PT ;  /* 0x00000004ff007c0c */ /* 0x000fe2000bf21270 */
[----:B0-----:R-:W0:Y:S02]  /*2110*/  SYNCS.PHASECHK.TRANS64.TRYWAIT P0, [UR48+-0x8], R0 ;  /* 0xfffff800ff0075a7 */ /* 0x001e240008000170 */
[----:B012--5:R-:W-:Y:S10]  /*2120*/  @!P0 BRA `(.L_x_16) ;  /* 0x0000002400b88947 */ /* 0x027ff40003800000 */
.L_x_64:
[----:B------:R-:W-:Y:S05]  /*2130*/  @P1 BRA `(.L_x_17) ;  /* 0x0000000000401947 */ /* 0x000fea0003800000 */
[----:B0-----:R-:W-:Y:S01]  /*2140*/  MOV R0, 0x0 ;  /* 0x0000000000007802 */ /* 0x001fe20000000f00 */
[----:B------:R-:W-:Y:S01]  /*2150*/  ULDC.64 UR4, c[0x4][0x68] ;  /* 0x01001a0000047ab9 */ /* 0x000fe20000000a00 */
[----:B------:R-:W-:Y:S01]  /*2160*/  ULDC.64 UR6, c[0x4][0x8] ;  /* 0x0100020000067ab9 */ /* 0x000fe20000000a00 */
[----:B------:R-:W-:Y:S01]  /*2170*/  IMAD.U32 R4, RZ, RZ, UR4 ;  /* 0x00000004ff047e24 */ /* 0x000fe2000f8e00ff */
[----:B------:R0:W1:Y:S01]  /*2180*/  LDC.64 R2, c[0x4][R0] ;  /* 0x0100000000027b82 */ /* 0x0000620000000a00 */
[----:B------:R-:W-:Y:S01]  /*2190*/  IMAD.U32 R5, RZ, RZ, UR5 ;  /* 0x00000005ff057e24 */ /* 0x000fe2000f8e00ff */
[----:B------:R-:W-:Y:S01]  /*21a0*/  ULDC.64 UR4, c[0x4][0x70] ;  /* 0x01001c0000047ab9 */ /* 0x000fe20000000a00 */
[----:B------:R-:W-:Y:S02]  /*21b0*/  IMAD.U32 R10, RZ, RZ, UR6 ;  /* 0x00000006ff0a7e24 */ /* 0x000fe4000f8e00ff */
[----:B------:R-:W-:Y:S02]  /*21c0*/  IMAD.U32 R6, RZ, RZ, UR4 ;  /* 0x00000004ff067e24 */ /* 0x000fe4000f8e00ff */
[----:B------:R-:W-:-:S02]  /*21d0*/  IMAD.U32 R7, RZ, RZ, UR5 ;  /* 0x00000005ff077e24 */ /* 0x000fc4000f8e00ff */
[----:B------:R-:W-:Y:S02]  /*21e0*/  IMAD.U32 R11, RZ, RZ, UR7 ;  /* 0x00000007ff0b7e24 */ /* 0x000fe4000f8e00ff */
[----:B------:R-:W-:Y:S02]  /*21f0*/  IMAD.MOV.U32 R8, RZ, RZ, 0x1e1 ;  /* 0x000001e1ff087424 */ /* 0x000fe400078e00ff */
[----:B------:R-:W-:Y:S02]  /*2200*/  IMAD.MOV.U32 R12, RZ, RZ, 0x1 ;  /* 0x00000001ff0c7424 */ /* 0x000fe400078e00ff */
[----:B0-----:R-:W-:-:S07]  /*2210*/  IMAD.MOV.U32 R13, RZ, RZ, RZ ;  /* 0x000000ffff0d7224 */ /* 0x001fce00078e00ff */
[----:B------:R-:W-:-:S07]  /*2220*/  LEPC R20, `(.L_x_17) ;  /* 0x000000001014794e */ /* 0x000fce0000000000 */
[----:B-1---5:R-:W-:Y:S05]  /*2230*/  CALL.ABS.NOINC R2 ;  /* 0x0000000002007343 */ /* 0x022fea0003c00000 */
.L_x_17:
[----:B------:R-:W-:-:S13]  /*2240*/  ISETP.NE.AND P0, PT, R48, 0x3, PT ;  /* 0x000000033000780c */ /* 0x000fda0003f05270 */
[----:B------:R-:W-:Y:S05]  /*2250*/  @!P0 BRA `(.L_x_18) ;  /* 0x0000000000048947 */ /* 0x000fea0003800000 */
[----:B------:R-:W-:Y:S01]  /*2260*/  BPT.TRAP 0x1 ;  /* 0x000000040000795c */ /* 0x000fe20000300000 */
.L_x_18:
[----:B0-----:R-:W-:Y:S02]  /*2270*/  IMAD.U32 R0, RZ, RZ, UR39 ;  /* 0x00000027ff007e24 */ /* 0x001fe4000f8e00ff */
[----:B------:R-:W-:-:S03]  /*2280*/  IMAD.U32 R3, RZ, RZ, UR38 ;  /* 0x00000026ff037e24 */ /* 0x000fc6000f8e00ff */
[----:B------:R-:W-:Y:S02]  /*2290*/  LEA R0, R0, UR40, 0x3 ;  /* 0x0000002800007c11 */ /* 0x000fe4000f8e18ff */
[----:B------:R-:W-:-:S04]  /*22a0*/  SHF.L.U32 R3, R3, 0x1f, RZ ;  /* 0x0000001f03037819 */ /* 0x000fc800000006ff */
[----:B------:R0:W1:Y:S01]  /*22b0*/  SYNCS.PHASECHK.TRANS64.TRYWAIT P1, [R0+URZ], R3 ;  /* 0x00000003000075a7 */ /* 0x000062000802017f */
[----:B------:R-:W-:Y:S05]  /*22c0*/  @!P0 BRA `(.L_x_19) ;  /* 0x0000000000048947 */ /* 0x000fea0003800000 */
[----:B------:R-:W-:Y:S01]  /*22d0*/  BPT.TRAP 0x1 ;  /* 0x000000040000795c */ /* 0x000fe20000300000 */
.L_x_19:
[----:B-1----:R-:W-:Y:S05]  /*22e0*/  @P1 BRA `(.L_x_20) ;  /* 0x0000000000081947 */ /* 0x002fea0003800000 */
[----:B------:R-:W1:Y:S02]  /*22f0*/  SYNCS.PHASECHK.TRANS64.TRYWAIT P1, [R0+URZ], R3 ;  /* 0x00000003000075a7 */ /* 0x000e64000802017f */
[----:B-1----:R-:W-:Y:S05]  /*2300*/  @!P1 BRA `(.L_x_21) ;  /* 0x0000002400589947 */ /* 0x002fea0003800000 */
.L_x_20:
[----:B------:R-:W-:Y:S05]  /*2310*/  WARPSYNC.ALL ;  /* 0x0000000000007948 */ /* 0x000fea0003800000 */
[----:B------:R-:W-:Y:S01]  /*2320*/  ULEA UR4, UR39, UR43, 0x7 ;  /* 0x0000002b27047291 */ /* 0x000fe2000f8e383f */
[----:B------:R-:W-:Y:S01]  /*2330*/  WARPGROUP.ARRIVE ;  /* 0x00000000000079c5 */ /* 0x000fe20000000000 */
[----:B------:R-:W-:Y:S01]  /*2340*/  ULEA UR6, UR39, UR44, 0x4 ;  /* 0x0000002c27067291 */ /* 0x000fe2000f8e203f */
[----:B01----:R-:W-:Y:S01]  /*2350*/  IMAD.U32 R0, RZ, RZ, UR41 ;  /* 0x00000029ff007e24 */ /* 0x003fe2000f8e00ff */
[----:B------:R-:W-:Y:S01]  /*2360*/  UMOV UR5, 0xc0000010 ;  /* 0xc000001000057882 */ /* 0x000fe20000000000 */
[----:B------:R-:W-:-:S03]  /*2370*/  UMOV UR7, 0xc0000000 ;  /* 0xc000000000077882 */ /* 0x000fc60000000000 */
[----:B------:R-:W-:-:S03]  /*2380*/  ISETP.GE.AND P1, PT, R0, 0x1, PT ;  /* 0x000000010000780c */ /* 0x000fc60003f26270 */
[----:B------:R-:W-:Y:S03]  /*2390*/  HGMMA.64x8x16.F32.BF16 R32, gdesc[UR4], RZ, !UPT, gsb0 ;  /* 0x00000000042079f0 */ /* 0x000fe6000c0018ff */
[----:B------:R-:W-:-:S07]  /*23a0*/  WARPGROUP.DEPBAR.LE gsb0, 0x0 ;  /* 0x00008000000079c5 */ /* 0x000fce0000010000 */
[----:B------:R-:W-:Y:S05]  /*23b0*/  @!P1 BRA `(.L_x_22) ;  /* 0x0000000000b49947 */ /* 0x000fea0003800000 */
[----:B------:R-:W-:Y:S01]  /*23c0*/  UIADD3 UR4, UR39, 0x1, URZ ;  /* 0x0000000127047890 */ /* 0x000fe2000fffe03f */
[----:B------:R-:W-:Y:S01]  /*23d0*/  IMAD.U32 R0, RZ, RZ, UR41 ;  /* 0x00000029ff007e24 */ /* 0x000fe2000f8e00ff */
[----:B------:R-:W-:Y:S02]  /*23e0*/  UMOV UR9, UR39 ;  /* 0x0000002700097c82 */ /* 0x000fe40008000000 */
[----:B------:R-:W-:-:S04]  /*23f0*/  UISETP.NE.AND UP0, UPT, UR4, 0x64, UPT ;  /* 0x000000640400788c */ /* 0x000fc8000bf05270 */
[----:B------:R-:W-:Y:S02]  /*2400*/  USEL UR5, URZ, 0x1, UP0 ;  /* 0x000000013f057887 */ /* 0x000fe40008000000 */
[----:B------:R-:W-:Y:S02]  /*2410*/  USEL UR8, UR4, URZ, UP0 ;  /* 0x0000003f04087287 */ /* 0x000fe40008000000 */
[----:B------:R-:W-:-:S06]  /*2420*/  ULOP3.LUT UR5, UR38, UR5, URZ, 0x3c, !UPT ;  /* 0x0000000526057292 */ /* 0x000fcc000f8e3c3f */
[----:B------:R-:W-:-:S07]  /*2430*/  IMAD.U32 R4, RZ, RZ, UR5 ;  /* 0x00000005ff047e24 */ /* 0x000fce000f8e00ff */
.L_x_29:
[----:B01----:R-:W-:Y:S05]  /*2440*/  @!P0 BRA `(.L_x_23) ;  /* 0x0000000000048947 */ /* 0x003fea0003800000 */
[----:B------:R-:W-:Y:S01]  /*2450*/  BPT.TRAP 0x1 ;  /* 0x000000040000795c */ /* 0x000fe20000300000 */
.L_x_23:
[----:B------:R-:W-:Y:S01]  /*2460*/  ULEA UR4, UR8, UR40, 0x3 ;  /* 0x0000002808047291 */ /* 0x000fe2000f8e183f */
[----:B------:R-:W-:-:S08]  /*2470*/  SHF.L.U32 R2, R4, 0x1f, RZ ;  /* 0x0000001f04027819 */ /* 0x000fd000000006ff */
[----:B------:R0:W1:Y:S01]  /*2480*/  SYNCS.PHASECHK.TRANS64.TRYWAIT P1, [UR4], R2 ;  /* 0x00000002ff0075a7 */ /* 0x0000620008020144 */
[----:B------:R-:W-:Y:S05]  /*2490*/  @!P0 BRA `(.L_x_24) ;  /* 0x0000000000048947 */ /* 0x000fea0003800000 */
[----:B------:R-:W-:Y:S01]  /*24a0*/  BPT.TRAP 0x1 ;  /* 0x000000040000795c */ /* 0x000fe20000300000 */
.L_x_24:
[----:B-1----:R-:W-:Y:S05]  /*24b0*/  @P1 BRA `(.L_x_25) ;  /* 0x0000000000081947 */ /* 0x002fea0003800000 */
[----:B------:R-:W1:Y:S02]  /*24c0*/  SYNCS.PHASECHK.TRANS64.TRYWAIT P1, [UR4], R2 ;  /* 0x00000002ff0075a7 */ /* 0x000e640008020144 */
[----:B-1----:R-:W-:Y:S05]  /*24d0*/  @!P1 BRA `(.L_x_26) ;  /* 0x0000002000f89947 */ /* 0x002fea0003800000 */
.L_x_25:
[----:B------:R-:W-:Y:S01]  /*24e0*/  ULEA UR4, UR8, UR43, 0x7 ;  /* 0x0000002b08047291 */ /* 0x000fe2000f8e383f */
[----:B------:R-:W-:Y:S01]  /*24f0*/  WARPGROUP.ARRIVE ;  /* 0x00000000000079c5 */ /* 0x000fe20000000000 */
[----:B------:R-:W-:Y:S01]  /*2500*/  ULEA UR6, UR8, UR44, 0x4 ;  /* 0x0000002c08067291 */ /* 0x000fe2000f8e203f */
[----:B------:R-:W-:Y:S01]  /*2510*/  UMOV UR5, 0xc0000010 ;  /* 0xc000001000057882 */ /* 0x000fe20000000000 */
[----:B------:R-:W-:-:S07]  /*2520*/  UMOV UR7, 0xc0000000 ;  /* 0xc000000000077882 */ /* 0x000fce0000000000 */
[----:B------:R-:W-:Y:S03]  /*2530*/  HGMMA.64x8x16.F32.BF16 R32, gdesc[UR4], R32, gsb0 ;  /* 0x00000000042079f0 */ /* 0x000fe60008001820 */
[----:B------:R-:W-:Y:S02]  /*2540*/  WARPGROUP.DEPBAR.LE gsb0, 0x0 ;  /* 0x00008000000079c5 */ /* 0x000fe40000010000 */
[----:B------:R-:W-:Y:S05]  /*2550*/  @!P0 BRA `(.L_x_27) ;  /* 0x0000000000048947 */ /* 0x000fea0003800000 */
[----:B------:R-:W-:Y:S01]  /*2560*/  BPT.TRAP 0x1 ;  /* 0x000000040000795c */ /* 0x000fe20000300000 */
.L_x_27:
[----:B------:R-:W-:Y:S01]  /*2570*/  ULEA UR4, UR9, UR40, 0x3 ;  /* 0x0000002809047291 */ /* 0x000fe2000f8e183f */
[----:B------:R-:W-:-:S03]  /*2580*/  ISETP.GT.U32.AND P1, PT, R18, 0x1, PT ;  /* 0x000000011200780c */ /* 0x000fc60003f24070 */
[----:B------:R-:W-:-:S04]  /*2590*/  UIADD3 UR4, UR4, 0x320, URZ ;  /* 0x0000032004047890 */ /* 0x000fc8000fffe03f */
[----:B------:R-:W-:-:S09]  /*25a0*/  UPRMT UR4, URZ, 0x654, UR4 ;  /* 0x000006543f047896 */ /* 0x000fd20008000004 */
[----:B------:R-:W-:Y:S01]  /*25b0*/  SYNCS.ARRIVE.TRANS64.RED.A1T0 RZ, [UR4], RZ ;  /* 0x000000ffffff79a7 */ /* 0x000fe20008100404 */
[----:B------:R-:W-:Y:S05]  /*25c0*/  @P1 BRA `(.L_x_28) ;  /* 0x0000000000041947 */ /* 0x000fea0003800000 */
[----:B------:R-:W-:Y:S01]  /*25d0*/  BPT.TRAP 0x1 ;  /* 0x000000040000795c */ /* 0x000fe20000300000 */
.L_x_28:
[----:B------:R-:W-:Y:S01]  /*25e0*/  UIADD3 UR8, UR8, 0x1, URZ ;  /* 0x0000000108087890 */ /* 0x000fe2000fffe03f */
[C---:B------:R-:W-:Y:S01]  /*25f0*/  ISETP.GT.AND P1, PT, R0.reuse, 0x1, PT ;  /* 0x000000010000780c */ /* 0x040fe20003f24270 */
[----:B------:R-:W-:Y:S01]  /*2600*/  UIADD3 UR9, UR9, 0x1, URZ ;  /* 0x0000000109097890 */ /* 0x000fe2000fffe03f */
[----:B------:R-:W-:Y:S01]  /*2610*/  VIADD R0, R0, 0xffffffff ;  /* 0xffffffff00007836 */ /* 0x000fe20000000000 */
[----:B------:R-:W-:Y:S02]  /*2620*/  UISETP.NE.AND UP0, UPT, UR8, 0x64, UPT ;  /* 0x000000640800788c */ /* 0x000fe4000bf05270 */
[----:B------:R-:W-:Y:S02]  /*2630*/  UISETP.NE.AND UP1, UPT, UR9, 0x64, UPT ;  /* 0x000000640900788c */ /* 0x000fe4000bf25270 */
[----:B------:R-:W-:Y:S02]  /*2640*/  USEL UR4, URZ, 0x1, UP0 ;  /* 0x000000013f047887 */ /* 0x000fe40008000000 */
[----:B------:R-:W-:-:S02]  /*2650*/  USEL UR8, UR8, URZ, UP0 ;  /* 0x0000003f08087287 */ /* 0x000fc40008000000 */
[----:B------:R-:W-:Y:S02]  /*2660*/  USEL UR9, UR9, URZ, UP1 ;  /* 0x0000003f09097287 */ /* 0x000fe40008800000 */
[----:B------:R-:W-:Y:S01]  /*2670*/  LOP3.LUT R4, R4, UR4, RZ, 0x3c, !PT ;  /* 0x0000000404047c12 */ /* 0x000fe2000f8e3cff */
[----:B------:R-:W-:Y:S09]  /*2680*/  @P1 BRA `(.L_x_29) ;  /* 0xfffffffc006c1947 */ /* 0x000ff2000383ffff */
.L_x_22:
[----:B------:R-:W2:Y:S01]  /*2690*/  LDC R0, c[0x0][0x28c] ;  /* 0x0000a300ff007b82 */ /* 0x000ea20000000800 */
[----:B01----:R-:W-:-:S04]  /*26a0*/  IMAD.U32 R2, RZ, RZ, UR47 ;  /* 0x0000002fff027e24 */ /* 0x003fc8000f8e00ff */
[----:B------:R0:W-:Y:S01]  /*26b0*/  SYNCS.ARRIVE.TRANS64.A1T0 RZ, [R2+UR45], RZ ;  /* 0x000000ff02ff79a7 */ /* 0x0001e2000810002d */
[----:B--2---:R-:W-:-:S13]  /*26c0*/  ISETP.GE.AND P1, PT, R0, 0x1, PT ;  /* 0x000000010000780c */ /* 0x004fda0003f26270 */
[----:B0-----:R-:W-:Y:S05]  /*26d0*/  @!P1 BRA `(.L_x_30) ;  /* 0x0000000000349947 */ /* 0x001fea0003800000 */
[----:B------:R-:W-:Y:S05]  /*26e0*/  @!P0 BRA `(.L_x_31) ;  /* 0x0000000000048947 */ /* 0x000fea0003800000 */
[----:B------:R-:W-:Y:S01]  /*26f0*/  BPT.TRAP 0x1 ;  /* 0x000000040000795c */ /* 0x000fe20000300000 */
.L_x_31:
[----:B------:R-:W-:Y:S01]  /*2700*/  UIADD3 UR6, UR41, UR39, URZ ;  /* 0x0000002729067290 */ /* 0x000fe2000fffe03f */
[----:B------:R-:W-:-:S03]  /*2710*/  ISETP.GT.U32.AND P0, PT, R18, 0x1, PT ;  /* 0x000000011200780c */ /* 0x000fc60003f04070 */
[----:B------:R-:W-:-:S04]  /*2720*/  UIMAD.WIDE.U32 UR4, UR6, 0x51eb851f, URZ ;  /* 0x51eb851f060478a5 */ /* 0x000fc8000f8e003f */
[----:B------:R-:W-:-:S04]  /*2730*/  USHF.R.U32.HI UR4, URZ, 0x5, UR5 ;  /* 0x000000053f047899 */ /* 0x000fc80008011605 */
[----:B------:R-:W-:-:S04]  /*2740*/  UIMAD UR6, UR4, -0x64, UR6 ;  /* 0xffffff9c040678a4 */ /* 0x000fc8000f8e0206 */
[----:B------:R-:W-:-:S04]  /*2750*/  ULEA UR6, UR6, UR40, 0x3 ;  /* 0x0000002806067291 */ /* 0x000fc8000f8e183f */
[----:B------:R-:W-:-:S04]  /*2760*/  UIADD3 UR6, UR6, 0x320, URZ ;  /* 0x0000032006067890 */ /* 0x000fc8000fffe03f */
[----:B------:R-:W-:-:S09]  /*2770*/  UPRMT UR6, URZ, 0x654, UR6 ;  /* 0x000006543f067896 */ /* 0x000fd20008000006 */
[----:B------:R-:W-:Y:S01]  /*2780*/  SYNCS.ARRIVE.TRANS64.RED.A1T0 RZ, [UR6], RZ ;  /* 0x000000ffffff79a7 */ /* 0x000fe20008100406 */
[----:B------:R-:W-:Y:S05]  /*2790*/  @P0 BRA `(.L_x_30) ;  /* 0x0000000000040947 */ /* 0x000fea0003800000 */
[----:B------:R-:W-:Y:S01]  /*27a0*/  BPT.TRAP 0x1 ;  /* 0x000000040000795c */ /* 0x000fe20000300000 */
.L_x_30:
[----:B------:R-:W-:Y:S01]  /*27b0*/  SHF.L.U32 R0, R49, 0x1f, RZ ;  /* 0x0000001f31007819 */ /* 0x000fe200000006ff */
[----:B------:R-:W-:Y:S01]  /*27c0*/  UIADD3 UR39, UR46, UR39, URZ ;  /* 0x000000272e277290 */ /* 0x000fe2000fffe03f */
[----:B------:R-:W0:Y:S01]  /*27d0*/  LDC R9, c[0x0][0x288] ;  /* 0x0000a200ff097b82 */ /* 0x000e220000000800 */
[----:B------:R-:W-:Y:S01]  /*27e0*/  UISETP.GE.U32.AND UP1, UPT, UR46, 0x64, UPT ;  /* 0x000000642e00788c */ /* 0x000fe2000bf26070 */
[----:B------:R-:W-:Y:S01]  /*27f0*/  IMAD.SHL.U32 R4, R36, 0x2, RZ ;  /* 0x0000000224047824 */ /* 0x000fe200078e00ff */
[----:B------:R-:W-:Y:S02]  /*2800*/  UISETP.GT.U32.AND UP0, UPT, UR39, 0x63, UPT ;  /* 0x000000632700788c */ /* 0x000fe4000bf04070 */
[----:B------:R-:W-:Y:S02]  /*2810*/  UIMAD.WIDE.U32 UR4, UR39, 0x51eb851f, URZ ;  /* 0x51eb851f270478a5 */ /* 0x000fe4000f8e003f */
[----:B------:R-:W-:Y:S01]  /*2820*/  UISETP.LT.U32.AND UP0, UPT, UR46, 0x64, UP0 ;  /* 0x000000642e00788c */ /* 0x000fe20008701070 */
[----:B------:R-:W1:Y:S01]  /*2830*/  SYNCS.PHASECHK.TRANS64.TRYWAIT P0, [UR48+0x8], R0 ;  /* 0x00000800ff0075a7 */ /* 0x000e620008000170 */
[----:B------:R-:W-:Y:S01]  /*2840*/  USHF.R.U32.HI UR4, URZ, 0x5, UR5 ;  /* 0x000000053f047899 */ /* 0x000fe20008011605 */
[----:B------:R-:W-:Y:S01]  /*2850*/  SHF.R.S32.HI R5, RZ, 0x1f, R4 ;  /* 0x0000001fff057819 */ /* 0x000fe20000011404 */
[----:B------:R-:W-:-:S02]  /*2860*/  USEL UR6, URZ, 0x1, !UP0 ;  /* 0x000000013f067887 */ /* 0x000fc4000c000000 */
[----:B------:R-:W-:Y:S02]  /*2870*/  UIMAD UR39, UR4, -0x64, UR39 ;  /* 0xffffff9c042778a4 */ /* 0x000fe4000f8e0227 */
[----:B------:R-:W-:-:S04]  /*2880*/  ULOP3.LUT UR38, UR38, UR6, URZ, 0x3c, !UPT ;  /* 0x0000000626267292 */ /* 0x000fc8000f8e3c3f */
[----:B------:R-:W-:Y:S01]  /*2890*/  @UP1 ULOP3.LUT UR38, UR38, 0x1, UR4, 0x78, !UPT ;  /* 0x0000000126261892 */ /* 0x000fe2000f8e7804 */
[----:B01----:R-:W-:Y:S11]  /*28a0*/  @!P0 BRA `(.L_x_32) ;  /* 0x00000020001c8947 */ /* 0x003ff60003800000 */
.L_x_65:
[----:B------:R-:W-:Y:S01]  /*28b0*/  IMAD.SHL.U32 R6, R25, 0x40, RZ ;  /* 0x0000004019067824 */ /* 0x000fe200078e00ff */
[----:B------:R-:W-:Y:S01]  /*28c0*/  ULDC UR6, c[0x0][0x284] ;  /* 0x0000a10000067ab9 */ /* 0x000fe20000000800 */
[----:B------:R-:W-:Y:S01]  /*28d0*/  IMAD.SHL.U32 R12, R26, 0x8, RZ ;  /* 0x000000081a0c7824 */ /* 0x000fe200078e00ff */
[----:B------:R-:W-:Y:S01]  /*28e0*/  SHF.R.S32.HI R11, RZ, 0x1f, R27 ;  /* 0x0000001fff0b7819 */ /* 0x000fe2000001141b */
[----:B------:R-:W-:Y:S01]  /*28f0*/  ULDC.64 UR4, c[0x0][0x5d0] ;  /* 0x0001740000047ab9 */ /* 0x000fe20000000a00 */
[----:B------:R-:W-:Y:S01]  /*2900*/  ISETP.GE.AND P0, PT, R6, UR6, PT ;  /* 0x0000000606007c0c */ /* 0x000fe2000bf06270 */
[----:B0-----:R-:W-:Y:S01]  /*2910*/  IMAD.WIDE.U32 R2, R27, UR4, R4 ;  /* 0x000000041b027c25 */ /* 0x001fe2000f8e0004 */
[----:B------:R-:W-:Y:S02]  /*2920*/  SHF.R.S32.HI R7, RZ, 0x1f, R12 ;  /* 0x0000001fff077819 */ /* 0x000fe4000001140c */
[C---:B------:R-:W-:Y:S01]  /*2930*/  ISETP.GE.OR P0, PT, R12.reuse, R9, P0 ;  /* 0x000000090c00720c */ /* 0x040fe20000706670 */
[----:B------:R-:W-:Y:S01]  /*2940*/  IMAD R0, R11, UR4, RZ ;  /* 0x000000040b007c24 */ /* 0x000fe2000f8e02ff */
[----:B------:R-:W-:-:S03]  /*2950*/  IADD3 R6, P1, R12, R2, RZ ;  /* 0x000000020c067210 */ /* 0x000fc60007f3e0ff */
[----:B------:R-:W-:-:S05]  /*2960*/  IMAD R0, R27, UR5, R0 ;  /* 0x000000051b007c24 */ /* 0x000fca000f8e0200 */
[----:B------:R-:W-:-:S03]  /*2970*/  IADD3.X R7, R7, R3, R0, P1, !PT ;  /* 0x0000000307077210 */ /* 0x000fc60000ffe400 */
[----:B------:R-:W-:Y:S05]  /*2980*/  @P0 BRA `(.L_x_33) ;  /* 0x0000000400f00947 */ /* 0x000fea0003800000 */
[----:B------:R-:W0:Y:S01]  /*2990*/  LDC.64 R40, c[0x0][0x5c8] ;  /* 0x00017200ff287b82 */ /* 0x000e220000000a00 */
[----:B-----5:R-:W-:Y:S01]  /*29a0*/  FSETP.NEU.AND P0, PT, R29, RZ, PT ;  /* 0x000000ff1d00720b */ /* 0x020fe20003f0d000 */
[----:B------:R-:W-:Y:S01]  /*29b0*/  IMAD.WIDE R2, R25, 0x40, R30 ;  /* 0x0000004019027825 */ /* 0x000fe200078e021e */
[----:B------:R-:W-:Y:S03]  /*29c0*/  BSSY B0, `(.L_x_33) ;  /* 0x0000078000007945 */ /* 0x000fe60003800000 */
[----:B------:R-:W-:-:S04]  /*29d0*/  IMAD R9, R36, -0x2, R9 ;  /* 0xfffffffe24097824 */ /* 0x000fc800078e0209 */
[----:B------:R-:W-:Y:S02]  /*29e0*/  IMAD.IADD R26, R9, 0x1, -R12 ;  /* 0x00000001091a7824 */ /* 0x000fe400078e0a0c */
[-C--:B0-----:R-:W-:Y:S02]  /*29f0*/  IMAD R0, R3, R40.reuse, RZ ;  /* 0x0000002803007224 */ /* 0x081fe400078e02ff */
[----:B------:R-:W-:-:S04]  /*2a00*/  IMAD.WIDE.U32 R20, R2, R40, R6 ;  /* 0x0000002802147225 */ /* 0x000fc800078e0006 */
[----:B------:R-:W-:-:S04]  /*2a10*/  IMAD R7, R2, R41, R0 ;  /* 0x0000002902077224 */ /* 0x000fc800078e0200 */
[----:B------:R-:W-:Y:S01]  /*2a20*/  IMAD.IADD R37, R21, 0x1, R7 ;  /* 0x0000000115257824 */ /* 0x000fe200078e0207 */
[----:B------:R-:W-:Y:S06]  /*2a30*/  @!P0 BRA `(.L_x_34) ;  /* 0x0000000400548947 */ /* 0x000fec0003800000 */
[----:B------:R-:W0:Y:S01]  /*2a40*/  LDC.64 R42, c[0x0][0x5b8] ;  /* 0x00016e00ff2a7b82 */ /* 0x000e220000000a00 */
[----:B------:R-:W-:Y:S01]  /*2a50*/  SHF.R.S32.HI R13, RZ, 0x1f, R12 ;  /* 0x0000001fff0d7819 */ /* 0x000fe2000001140c */
[----:B------:R-:W-:Y:S01]  /*2a60*/  IMAD R39, R25, -0x40, R38 ;  /* 0xffffffc019277824 */ /* 0x000fe200078e0226 */
[----:B------:R-:W-:-:S05]  /*2a70*/  ULDC.64 UR4, c[0x0][0x5c0] ;  /* 0x0001700000047ab9 */ /* 0x000fca0000000a00 */
[----:B------:R-:W1:Y:S08]  /*2a80*/  LDC.64 R44, c[0x0][0x5b0] ;  /* 0x00016c00ff2c7b82 */ /* 0x000e700000000a00 */
[----:B------:R-:W2:Y:S01]  /*2a90*/  LDC.64 R46, c[0x0][0x5a8] ;  /* 0x00016a00ff2e7b82 */ /* 0x000ea20000000a00 */
[-C--:B0-----:R-:W-:Y:S02]  /*2aa0*/  IMAD R0, R11, R42.reuse, RZ ;  /* 0x0000002a0b007224 */ /* 0x081fe400078e02ff */
[----:B------:R-:W-:-:S04]  /*2ab0*/  IMAD.WIDE.U32 R6, R27, R42, R4 ;  /* 0x0000002a1b067225 */ /* 0x000fc800078e0004 */
[----:B------:R-:W-:Y:S01]  /*2ac0*/  IMAD R21, R27, R43, R0 ;  /* 0x0000002b1b157224 */ /* 0x000fe200078e0200 */
[----:B------:R-:W-:Y:S01]  /*2ad0*/  IADD3 R8, P0, R12, R6, RZ ;  /* 0x000000060c087210 */ /* 0x000fe20007f1e0ff */
[----:B-1----:R-:W-:-:S03]  /*2ae0*/  IMAD R0, R3, R44, RZ ;  /* 0x0000002c03007224 */ /* 0x002fc600078e02ff */
[----:B------:R-:W-:Y:S01]  /*2af0*/  IADD3.X R9, R13, R7, R21, P0, !PT ;  /* 0x000000070d097210 */ /* 0x000fe200007fe415 */
[C---:B------:R-:W-:Y:S01]  /*2b00*/  IMAD R25, R2.reuse, R45, R0 ;  /* 0x0000002d02197224 */ /* 0x040fe200078e0200 */
[----:B------:R-:W-:Y:S01]  /*2b10*/  ISETP.GT.AND P0, PT, R39, RZ, PT ;  /* 0x000000ff2700720c */ /* 0x000fe20003f04270 */
[----:B------:R-:W-:-:S03]  /*2b20*/  IMAD.WIDE.U32 R6, R2, R44, R8 ;  /* 0x0000002c02067225 */ /* 0x000fc600078e0008 */
[----:B------:R-:W-:Y:S01]  /*2b30*/  ISETP.GT.AND P1, PT, R26, RZ, P0 ;  /* 0x000000ff1a00720c */ /* 0x000fe20000724270 */
[----:B------:R-:W-:Y:S01]  /*2b40*/  IMAD.IADD R0, R7, 0x1, R25 ;  /* 0x0000000107007824 */ /* 0x000fe200078e0219 */
[----:B--2---:R-:W-:-:S04]  /*2b50*/  LEA R10, P2, R6, R46, 0x1 ;  /* 0x0000002e060a7211 */ /* 0x004fc800078408ff */
[----:B------:R-:W-:-:S07]  /*2b60*/  LEA.HI.X R11, R6, R47, R0, 0x1, P2 ;  /* 0x0000002f060b7211 */ /* 0x000fce00010f0c00 */
[----:B------:R0:W2:Y:S01]  /*2b70*/  @P1 LDG.E.LTC128B.U16 R0, desc[UR36][R10.64] ;  /* 0x000000240a001981 */ /* 0x0000a2000c1e1520 */
[----:B------:R-:W-:Y:S01]  /*2b80*/  IMAD.WIDE.U32 R6, R2, R44, R12 ;  /* 0x0000002c02067225 */ /* 0x000fe200078e000c */
[----:B------:R-:W-:Y:S01]  /*2b90*/  ISETP.GT.AND P0, PT, R26, 0x1, P0 ;  /* 0x000000011a00780c */ /* 0x000fe20000704270 */
[----:B------:R-:W-:Y:S01]  /*2ba0*/  BSSY B1, `(.L_x_35) ;  /* 0x0000012000017945 */ /* 0x000fe20003800000 */
[----:B------:R-:W-:-:S04]  /*2bb0*/  IADD3 R14, P2, R4, R6, RZ ;  /* 0x00000006040e7210 */ /* 0x000fc80007f5e0ff */
[----:B------:R-:W-:-:S03]  /*2bc0*/  IADD3.X R15, R5, R25, R7, P2, !PT ;  /* 0x00000019050f7210 */ /* 0x000fc600017fe407 */
[----:B------:R-:W-:-:S04]  /*2bd0*/  IMAD.WIDE.U32 R14, R27, R42, R14 ;  /* 0x0000002a1b0e7225 */ /* 0x000fc800078e000e */
[----:B0-----:R-:W-:Y:S01]  /*2be0*/  IMAD.IADD R11, R21, 0x1, R15 ;  /* 0x00000001150b7824 */ /* 0x001fe200078e020f */
[----:B------:R-:W-:Y:S01]  /*2bf0*/  SHF.L.U64.HI R15, R44, 0x3, R45 ;  /* 0x000000032c0f7819 */ /* 0x000fe2000001022d */
[----:B--2---:R-:W-:-:S04]  /*2c00*/  IMAD.U32 R6, R0, 0x10000, RZ ;  /* 0x0001000000067824 */ /* 0x004fc800078e00ff */
[----:B------:R-:W-:Y:S01]  /*2c10*/  FMUL R7, R6, R29 ;  /* 0x0000001d06077220 */ /* 0x000fe20000400000 */
[----:B------:R-:W-:-:S03]  /*2c20*/  LEA R6, P2, R20, UR4, 0x1 ;  /* 0x0000000414067c11 */ /* 0x000fc6000f8408ff */
[----:B------:R-:W-:Y:S01]  /*2c30*/  FFMA R32, R32, R28, R7 ;  /* 0x0000001c20207223 */ /* 0x000fe20000000007 */
[----:B------:R-:W-:Y:S02]  /*2c40*/  LEA.HI.X R7, R20, UR5, R37, 0x1, P2 ;  /* 0x0000000514077c11 */ /* 0x000fe400090f0c25 */
[C---:B------:R-:W-:Y:S02]  /*2c50*/  LEA R10, P2, R14.reuse, R46, 0x1 ;  /* 0x0000002e0e0a7211 */ /* 0x040fe400078408ff */
[----:B------:R-:W-:Y:S02]  /*2c60*/  F2FP.BF16.F32.PACK_AB R32, RZ, R32 ;  /* 0x00000020ff20723e */ /* 0x000fe400000010ff */
[----:B------:R-:W-:Y:S01]  /*2c70*/  LEA.HI.X R11, R14, R47, R11, 0x1, P2 ;  /* 0x0000002f0e0b7211 */ /* 0x000fe200010f0c0b */
[----:B------:R-:W-:Y:S02]  /*2c80*/  IMAD.SHL.U32 R14, R44, 0x8, RZ ;  /* 0x000000082c0e7824 */ /* 0x000fe400078e00ff */
[----:B------:R0:W-:Y:S01]  /*2c90*/  @P1 STG.E.U16 desc[UR36][R6.64], R32 ;  /* 0x0000002006001986 */ /* 0x0001e2000c101524 */
[----:B------:R-:W-:Y:S05]  /*2ca0*/  @!P0 BRA `(.L_x_36) ;  /* 0x0000000000048947 */ /* 0x000fea0003800000 */
[----:B------:R1:W5:Y:S02]  /*2cb0*/  LDG.E.LTC128B.U16 R0, desc[UR36][R10.64+0x2] ;  /* 0x000002240a007981 */ /* 0x000364000c1e1520 */
.L_x_36:
[----:B------:R-:W-:Y:S05]  /*2cc0*/  BSYNC B1 ;  /* 0x0000000000017941 */ /* 0x000fea0003800000 */
.L_x_35:
[----:B-1---5:R-:W-:Y:S01]  /*2cd0*/  IMAD.U32 R10, R0, 0x10000, RZ ;  /* 0x00010000000a7824 */ /* 0x022fe200078e00ff */
[----:B------:R-:W-:Y:S01]  /*2ce0*/  ISETP.GT.AND P1, PT, R39, 0x8, PT ;  /* 0x000000082700780c */ /* 0x000fe20003f24270 */
[----:B------:R-:W-:-:S04]  /*2cf0*/  IMAD.WIDE.U32 R14, R2, R44, R14 ;  /* 0x0000002c020e7225 */ /* 0x000fc800078e000e */
[----:B------:R-:W-:Y:S01]  /*2d00*/  FMUL R10, R10, R29 ;  /* 0x0000001d0a0a7220 */ /* 0x000fe20000400000 */
[----:B------:R-:W-:Y:S01]  /*2d10*/  ISETP.GT.AND P2, PT, R26, RZ, P1 ;  /* 0x000000ff1a00720c */ /* 0x000fe20000f44270 */
[----:B------:R-:W-:Y:S01]  /*2d20*/  IMAD.IADD R25, R25, 0x1, R15 ;  /* 0x0000000119197824 */ /* 0x000fe200078e020f */
[----:B------:R-:W-:Y:S01]  /*2d30*/  IADD3 R3, P3, R8, R14, RZ ;  /* 0x0000000e08037210 */ /* 0x000fe20007f7e0ff */
[----:B------:R-:W-:-:S04]  /*2d40*/  FFMA R10, R33, R28, R10 ;  /* 0x0000001c210a7223 */ /* 0x000fc8000000000a */
[----:B------:R-:W-:Y:S01]  /*2d50*/  IMAD.X R8, R25, 0x1, R9, P3 ;  /* 0x0000000119087824 */ /* 0x000fe200018e0609 */
[C---:B------:R-:W-:Y:S01]  /*2d60*/  LEA R2, P3, R3.reuse, R46, 0x1 ;  /* 0x0000002e03027211 */ /* 0x040fe200078608ff */
[----:B------:R-:W-:Y:S01]  /*2d70*/  @P0 IMAD.MOV.U32 R9, RZ, RZ, R7 ;  /* 0x000000ffff090224 */ /* 0x000fe200078e0007 */
[----:B------:R-:W-:Y:S02]  /*2d80*/  F2FP.BF16.F32.PACK_AB R10, RZ, R10 ;  /* 0x0000000aff0a723e */ /* 0x000fe400000010ff */
[----:B------:R-:W-:Y:S01]  /*2d90*/  LEA.HI.X R3, R3, R47, R8, 0x1, P3 ;  /* 0x0000002f03037211 */ /* 0x000fe200018f0c08 */
[----:B------:R-:W-:Y:S01]  /*2da0*/  @P0 IMAD.MOV.U32 R8, RZ, RZ, R6 ;  /* 0x000000ffff080224 */ /* 0x000fe200078e0006 */
[----:B------:R-:W-:Y:S02]  /*2db0*/  PRMT R20, R10, 0x7610, R20 ;  /* 0x000076100a147816 */ /* 0x000fe40000000014 */
[----:B------:R-:W-:-:S03]  /*2dc0*/  PRMT R10, R0, 0x7610, R10 ;  /* 0x00007610000a7816 */ /* 0x000fc6000000000a */
[----:B------:R1:W-:Y:S04]  /*2dd0*/  @P0 STG.E.U16 desc[UR36][R8.64+0x2], R20 ;  /* 0x0000021408000986 */ /* 0x0003e8000c101524 */
[----:B------:R2:W3:Y:S01]  /*2de0*/  @P2 LDG.E.LTC128B.U16 R10, desc[UR36][R2.64] ;  /* 0x00000024020a2981 */ /* 0x0004e2000c1e1520 */
[C---:B------:R-:W-:Y:S01]  /*2df0*/  SHF.L.U64.HI R15, R40.reuse, 0x4, R41 ;  /* 0x00000004280f7819 */ /* 0x040fe20000010229 */
[----:B------:R-:W-:Y:S01]  /*2e00*/  BSSY B1, `(.L_x_37) ;  /* 0x0000011000017945 */ /* 0x000fe20003800000 */
[----:B0-----:R-:W-:Y:S02]  /*2e10*/  LEA R6, P0, R40, R6, 0x4 ;  /* 0x0000000628067211 */ /* 0x001fe400078020ff */
[----:B------:R-:W-:Y:S02]  /*2e20*/  IADD3 R4, P3, P4, R4, R14, R12 ;  /* 0x0000000e04047210 */ /* 0x000fe40007c7e00c */
[----:B------:R-:W-:Y:S01]  /*2e30*/  ISETP.GT.AND P1, PT, R26, 0x1, P1 ;  /* 0x000000011a00780c */ /* 0x000fe20000f24270 */
[----:B------:R-:W-:Y:S01]  /*2e40*/  IMAD.X R7, R15, 0x1, R7, P0 ;  /* 0x000000010f077824 */ /* 0x000fe200000e0607 */
[----:B------:R-:W-:-:S03]  /*2e50*/  IADD3.X R5, R5, R25, R13, P3, P4 ;  /* 0x0000001905057210 */ /* 0x000fc60001fe840d */
[----:B--2---:R-:W-:-:S03]  /*2e60*/  IMAD.WIDE.U32 R2, R27, R42, R4 ;  /* 0x0000002a1b027225 */ /* 0x004fc600078e0004 */
[----:B------:R-:W-:Y:S01]  /*2e70*/  LEA R4, P0, R2, R46, 0x1 ;  /* 0x0000002e02047211 */ /* 0x000fe200078008ff */
[----:B---3--:R-:W-:-:S04]  /*2e80*/  IMAD.U32 R0, R10, 0x10000, RZ ;  /* 0x000100000a007824 */ /* 0x008fc800078e00ff */
[----:B------:R-:W-:Y:S01]  /*2e90*/  FMUL R11, R0, R29 ;  /* 0x0000001d000b7220 */ /* 0x000fe20000400000 */
[----:B------:R-:W-:-:S03]  /*2ea0*/  IMAD.IADD R0, R21, 0x1, R3 ;  /* 0x0000000115007824 */ /* 0x000fc600078e0203 */
[----:B------:R-:W-:Y:S02]  /*2eb0*/  FFMA R11, R34, R28, R11 ;  /* 0x0000001c220b7223 */ /* 0x000fe4000000000b */
[----:B------:R-:W-:-:S03]  /*2ec0*/  LEA.HI.X R5, R2, R47, R0, 0x1, P0 ;  /* 0x0000002f02057211 */ /* 0x000fc600000f0c00 */
[----:B------:R-:W-:-:S05]  /*2ed0*/  F2FP.BF16.F32.PACK_AB R11, RZ, R11 ;  /* 0x0000000bff0b723e */ /* 0x000fca00000010ff */
[----:B------:R1:W-:Y:S01]  /*2ee0*/  @P2 STG.E.U16 desc[UR36][R6.64], R11 ;  /* 0x0000000b06002986 */ /* 0x0003e2000c101524 */
[----:B------:R-:W-:Y:S05]  /*2ef0*/  @!P1 BRA `(.L_x_38) ;  /* 0x0000000000049947 */ /* 0x000fea0003800000 */
[----:B------:R0:W5:Y:S02]  /*2f00*/  LDG.E.LTC128B.U16 R10, desc[UR36][R4.64+0x2] ;  /* 0x00000224040a7981 */ /* 0x000164000c1e1520 */
.L_x_38:
[----:B------:R-:W-:Y:S05]  /*2f10*/  BSYNC B1 ;  /* 0x0000000000017941 */ /* 0x000fea0003800000 */
.L_x_37:
[----:B------:R-:W-:Y:S05]  /*2f20*/  @!P1 BRA `(.L_x_39) ;  /* 0x0000000000849947 */ /* 0x000fea0003800000 */
[----:B-----5:R-:W-:-:S04]  /*2f30*/  IMAD.U32 R10, R10, 0x10000, RZ ;  /* 0x000100000a0a7824 */ /* 0x020fc800078e00ff */
[----:B------:R-:W-:-:S04]  /*2f40*/  FMUL R10, R10, R29 ;  /* 0x0000001d0a0a7220 */ /* 0x000fc80000400000 */
[----:B------:R-:W-:-:S05]  /*2f50*/  FFMA R10, R35, R28, R10 ;  /* 0x0000001c230a7223 */ /* 0x000fca000000000a */
[----:B------:R-:W-:-:S05]  /*2f60*/  F2FP.BF16.F32.PACK_AB R10, RZ, R10 ;  /* 0x0000000aff0a723e */ /* 0x000fca00000010ff */
[----:B------:R2:W-:Y:S01]  /*2f70*/  STG.E.U16 desc[UR36][R6.64+0x2], R10 ;  /* 0x0000020a06007986 */ /* 0x0005e2000c101524 */
[----:B------:R-:W-:Y:S05]  /*2f80*/  BRA `(.L_x_39) ;  /* 0x00000000006c7947 */ /* 0x000fea0003800000 */
.L_x_34:
[----:B------:R-:W-:Y:S01]  /*2f90*/  IMAD R25, R25, -0x40, R38 ;  /* 0xffffffc019197824 */ /* 0x000fe200078e0226 */
[----:B------:R-:W-:Y:S01]  /*2fa0*/  ULDC.64 UR4, c[0x0][0x5c0] ;  /* 0x0001700000047ab9 */ /* 0x000fe20000000a00 */
[-C--:B------:R-:W-:Y:S01]  /*2fb0*/  FMUL R32, R32, R28.reuse ;  /* 0x0000001c20207220 */ /* 0x080fe20000400000 */
[----:B------:R-:W-:Y:S01]  /*2fc0*/  LEA R2, P3, R20, UR4, 0x1 ;  /* 0x0000000414027c11 */ /* 0x000fe2000f8608ff */
[-C--:B------:R-:W-:Y:S01]  /*2fd0*/  FMUL R33, R33, R28.reuse ;  /* 0x0000001c21217220 */ /* 0x080fe20000400000 */
[C---:B------:R-:W-:Y:S01]  /*2fe0*/  ISETP.GT.AND P0, PT, R25.reuse, RZ, PT ;  /* 0x000000ff1900720c */ /* 0x040fe20003f04270 */
[-C--:B------:R-:W-:Y:S01]  /*2ff0*/  FMUL R34, R34, R28.reuse ;  /* 0x0000001c22227220 */ /* 0x080fe20000400000 */
[----:B------:R-:W-:Y:S01]  /*3000*/  ISETP.GT.AND P1, PT, R25, 0x8, PT ;  /* 0x000000081900780c */ /* 0x000fe20003f24270 */
[----:B------:R-:W-:Y:S01]  /*3010*/  FMUL R35, R35, R28 ;  /* 0x0000001c23237220 */ /* 0x000fe20000400000 */
[----:B------:R-:W-:Y:S02]  /*3020*/  ISETP.GT.AND P2, PT, R26, RZ, P0 ;  /* 0x000000ff1a00720c */ /* 0x000fe40000744270 */
[----:B------:R-:W-:-:S02]  /*3030*/  F2FP.BF16.F32.PACK_AB R32, RZ, R32 ;  /* 0x00000020ff20723e */ /* 0x000fc400000010ff */
[----:B------:R-:W-:Y:S02]  /*3040*/  LEA.HI.X R3, R20, UR5, R37, 0x1, P3 ;  /* 0x0000000514037c11 */ /* 0x000fe400098f0c25 */
[C---:B------:R-:W-:Y:S02]  /*3050*/  ISETP.GT.AND P0, PT, R26.reuse, 0x1, P0 ;  /* 0x000000011a00780c */ /* 0x040fe40000704270 */
[C---:B------:R-:W-:Y:S02]  /*3060*/  ISETP.GT.AND P3, PT, R26.reuse, RZ, P1 ;  /* 0x000000ff1a00720c */ /* 0x040fe40000f64270 */
[----:B------:R-:W-:Y:S02]  /*3070*/  ISETP.GT.AND P1, PT, R26, 0x1, P1 ;  /* 0x000000011a00780c */ /* 0x000fe40000f24270 */
[C---:B------:R-:W-:Y:S01]  /*3080*/  SHF.L.U64.HI R41, R40.reuse, 0x4, R41 ;  /* 0x0000000428297819 */ /* 0x040fe20000010229 */
[----:B------:R-:W-:Y:S01]  /*3090*/  @P2 STG.E.U16 desc[UR36][R2.64], R32 ;  /* 0x0000002002002986 */ /* 0x000fe2000c101524 */
[----:B------:R-:W-:-:S02]  /*30a0*/  LEA R4, P2, R40, R2, 0x4 ;  /* 0x0000000228047211 */ /* 0x000fc400078420ff */
[----:B------:R-:W-:Y:S02]  /*30b0*/  F2FP.BF16.F32.PACK_AB R33, RZ, R33 ;  /* 0x00000021ff21723e */ /* 0x000fe400000010ff */
[----:B------:R-:W-:Y:S01]  /*30c0*/  F2FP.BF16.F32.PACK_AB R34, RZ, R34 ;  /* 0x00000022ff22723e */ /* 0x000fe200000010ff */
[----:B------:R-:W-:Y:S01]  /*30d0*/  IMAD.X R5, R41, 0x1, R3, P2 ;  /* 0x0000000129057824 */ /* 0x000fe200010e0603 */
[----:B------:R-:W-:Y:S01]  /*30e0*/  F2FP.BF16.F32.PACK_AB R35, RZ, R35 ;  /* 0x00000023ff23723e */ /* 0x000fe200000010ff */
[----:B------:R0:W-:Y:S04]  /*30f0*/  @P0 STG.E.U16 desc[UR36][R2.64+0x2], R33 ;  /* 0x0000022102000986 */ /* 0x0001e8000c101524 */
[----:B------:R1:W-:Y:S01]  /*3100*/  @P3 STG.E.U16 desc[UR36][R4.64], R34 ;  /* 0x0000002204003986 */ /* 0x0003e2000c101524 */
[----:B0-----:R-:W-:-:S02]  /*3110*/  @P1 IMAD.MOV.U32 R2, RZ, RZ, R4 ;  /* 0x000000ffff021224 */ /* 0x001fc400078e0004 */
[----:B------:R-:W-:-:S05]  /*3120*/  @P1 IMAD.MOV.U32 R3, RZ, RZ, R5 ;  /* 0x000000ffff031224 */ /* 0x000fca00078e0005 */
[----:B------:R1:W-:Y:S02]  /*3130*/  @P1 STG.E.U16 desc[UR36][R2.64+0x2], R35 ;  /* 0x0000022302001986 */ /* 0x0003e4000c101524 */
.L_x_39:
[----:B------:R-:W-:Y:S05]  /*3140*/  BSYNC B0 ;  /* 0x0000000000007941 */ /* 0x000fea0003800000 */
.L_x_33:
[C---:B------:R-:W-:Y:S01]  /*3150*/  LEA R22, P0, R16.reuse, R22, 0x1 ;  /* 0x0000001610167211 */ /* 0x040fe200078008ff */
[----:B------:R-:W-:Y:S01]  /*3160*/  ULDC.64 UR4, c[0x0][0x650] ;  /* 0x0001940000047ab9 */ /* 0x000fe20000000a00 */
[----:B------:R-:W-:Y:S02]  /*3170*/  IMAD.U32 R0, RZ, RZ, UR42 ;  /* 0x0000002aff007e24 */ /* 0x000fe4000f8e00ff */
[----:B------:R-:W-:Y:S01]  /*3180*/  LEA.HI.X R19, R16, R19, R24, 0x1, P0 ;  /* 0x0000001310137211 */ /* 0x000fe200000f0c18 */
[----:B------:R-:W-:Y:S01]  /*3190*/  IMAD.MOV.U32 R25, RZ, RZ, -0x1 ;  /* 0xffffffffff197424 */ /* 0x000fe200078e00ff */
[----:B------:R-:W-:Y:S01]  /*31a0*/  ISETP.GE.U32.AND P0, PT, R22, UR4, PT ;  /* 0x0000000416007c0c */ /* 0x000fe2000bf06070 */
[----:B------:R3:W-:Y:S01]  /*31b0*/  SYNCS.ARRIVE.TRANS64.A1T0 RZ, [R0+UR45], RZ ;  /* 0x000000ff00ff79a7 */ /* 0x0007e2000810002d */
[----:B------:R-:W-:Y:S02]  /*31c0*/  IMAD.MOV.U32 R26, RZ, RZ, -0x1 ;  /* 0xffffffffff1a7424 */ /* 0x000fe400078e00ff */
[----:B------:R-:W-:Y:S01]  /*31d0*/  ISETP.GE.U32.AND.EX P0, PT, R19, UR5, PT, P0 ;  /* 0x0000000513007c0c */ /* 0x000fe2000bf06100 */
[----:B------:R-:W-:Y:S01]  /*31e0*/  IMAD.MOV.U32 R27, RZ, RZ, -0x1 ;  /* 0xffffffffff1b7424 */ /* 0x000fe200078e00ff */
[----:B---3--:R-:W-:-:S11]  /*31f0*/  PRMT R0, RZ, 0x7610, R0 ;  /* 0x00007610ff007816 */ /* 0x008fd60000000000 */
[----:B------:R-:W-:Y:S05]  /*3200*/  @P0 BRA `(.L_x_40) ;  /* 0x00000004006c0947 */ /* 0x000fea0003800000 */
[----:B--2--5:R-:W2:Y:S01]  /*3210*/  S2R R10, SR_CTAID.X ;  /* 0x00000000000a7919 */ /* 0x024ea20000002500 */
[----:B-1----:R-:W1:Y:S01]  /*3220*/  LDC.64 R8, c[0x0][0x628] ;  /* 0x00018a00ff087b82 */ /* 0x002e620000000a00 */
[----:B------:R-:W-:Y:S01]  /*3230*/  ULDC UR4, c[0x0][0x150] ;  /* 0x0000540000047ab9 */ /* 0x000fe20000000800 */
[----:B------:R-:W-:Y:S01]  /*3240*/  IMAD.MOV.U32 R6, RZ, RZ, R22 ;  /* 0x000000ffff067224 */ /* 0x000fe200078e0016 */
[----:B------:R-:W3:Y:S01]  /*3250*/  S2R R20, SR_CTAID.Y ;  /* 0x0000000000147919 */ /* 0x000ee20000002600 */
[----:B------:R-:W-:-:S04]  /*3260*/  IMAD.MOV.U32 R7, RZ, RZ, R19 ;  /* 0x000000ffff077224 */ /* 0x000fc800078e0013 */
[----:B------:R-:W4:Y:S08]  /*3270*/  LDC R15, c[0x0][0x144] ;  /* 0x00005100ff0f7b82 */ /* 0x000f300000000800 */
[----:B------:R-:W0:Y:S08]  /*3280*/  LDC R0, c[0x0][0x630] ;  /* 0x00018c00ff007b82 */ /* 0x000e300000000800 */
[----:B------:R-:W0:Y:S01]  /*3290*/  LDC.64 R12, c[0x0][0x620] ;  /* 0x00018800ff0c7b82 */ /* 0x000e220000000a00 */
[----:B-1----:R-:W-:-:S04]  /*32a0*/  ISETP.NE.U32.AND P0, PT, R8, RZ, PT ;  /* 0x000000ff0800720c */ /* 0x002fc80003f05070 */
[----:B------:R-:W-:Y:S02]  /*32b0*/  ISETP.NE.AND.EX P0, PT, R9, RZ, PT, P0 ;  /* 0x000000ff0900720c */ /* 0x000fe40003f05300 */
[----:B--2---:R-:W-:-:S05]  /*32c0*/  I2FP.F32.U32 R2, R10 ;  /* 0x0000000a00027245 */ /* 0x004fca0000201000 */
[----:B------:R-:W-:-:S04]  /*32d0*/  FMUL R2, R2, UR4 ;  /* 0x0000000402027c20 */ /* 0x000fc80008400000 */
[----:B------:R1:W2:Y:S02]  /*32e0*/  F2I.U32.TRUNC.NTZ R14, R2 ;  /* 0x00000002000e7305 */ /* 0x0002a4000020f000 */
[----:B---34-:R-:W-:Y:S05]  /*32f0*/  @!P0 BRA `(.L_x_41) ;  /* 0x0000000000288947 */ /* 0x018fea0003800000 */
[----:B------:R-:W3:Y:S02]  /*3300*/  LDC R3, c[0x0][0x634] ;  /* 0x00018d00ff037b82 */ /* 0x000ee40000000800 */
[----:B---3--:R-:W-:-:S05]  /*3310*/  IADD3 R7, P0, R22, R3, RZ ;  /* 0x0000000316077210 */ /* 0x008fca0007f1e0ff */
[----:B------:R-:W-:-:S04]  /*3320*/  IMAD.X R11, RZ, RZ, R19, P0 ;  /* 0x000000ffff0b7224 */ /* 0x000fc800000e0613 */
[----:B-1----:R-:W-:-:S04]  /*3330*/  IMAD.WIDE.U32 R2, R11, R8, RZ ;  /* 0x000000080b027225 */ /* 0x002fc800078e00ff */
[----:B0-----:R-:W-:-:S04]  /*3340*/  IMAD.WIDE.U32 R4, P0, R7, R9, R2 ;  /* 0x0000000907047225 */ /* 0x001fc80007800002 */
[----:B------:R-:W-:-:S04]  /*3350*/  IMAD.WIDE.U32 R2, R7, R8, RZ ;  /* 0x0000000807027225 */ /* 0x000fc800078e00ff */
[----:B------:R-:W-:Y:S01]  /*3360*/  IMAD.X R7, RZ, RZ, RZ, P0 ;  /* 0x000000ffff077224 */ /* 0x000fe200000e06ff */
[----:B------:R-:W-:Y:S01]  /*3370*/  IADD3 RZ, P0, R3, R4, RZ ;  /* 0x0000000403ff7210 */ /* 0x000fe20007f1e0ff */
[----:B------:R-:W-:-:S04]  /*3380*/  IMAD.MOV.U32 R6, RZ, RZ, R5 ;  /* 0x000000ffff067224 */ /* 0x000fc800078e0005 */
[----:B------:R-:W-:-:S08]  /*3390*/  IMAD.WIDE.U32.X R6, R11, R9, R6, P0 ;  /* 0x000000090b067225 */ /* 0x000fd000000e0406 */
.L_x_41:
[-CC-:B0-----:R-:W-:Y:S01]  /*33a0*/  SHF.R.U64 R27, R6, R0.reuse, R7.reuse ;  /* 0x00000000061b7219 */ /* 0x181fe20000001207 */
[----:B------:R-:W0:Y:S01]  /*33b0*/  LDC.64 R32, c[0x0][0x640] ;  /* 0x00019000ff207b82 */ /* 0x000e220000000a00 */
[----:B------:R-:W-:Y:S01]  /*33c0*/  SHF.R.U32.HI R0, RZ, R0, R7 ;  /* 0x00000000ff007219 */ /* 0x000fe20000011607 */
[----:B-1----:R-:W-:Y:S01]  /*33d0*/  IMAD.MOV.U32 R2, RZ, RZ, R22 ;  /* 0x000000ffff027224 */ /* 0x002fe200078e0016 */
[----:B------:R-:W-:Y:S01]  /*33e0*/  IADD3 R5, P0, RZ, -R27, RZ ;  /* 0x8000001bff057210 */ /* 0x000fe20007f1e0ff */
[----:B--2---:R-:W-:Y:S01]  /*33f0*/  IMAD.MOV R14, RZ, RZ, -R14 ;  /* 0x000000ffff0e7224 */ /* 0x004fe200078e0a0e */
[----:B------:R-:W-:Y:S01]  /*3400*/  ULDC UR4, c[0x0][0x154] ;  /* 0x0000550000047ab9 */ /* 0x000fe20000000800 */
[----:B------:R-:W-:Y:S02]  /*3410*/  IMAD.MOV.U32 R7, RZ, RZ, 0x1 ;  /* 0x00000001ff077424 */ /* 0x000fe400078e00ff */
[----:B------:R-:W1:Y:S01]  /*3420*/  LDC R4, c[0x0][0x618] ;  /* 0x00018600ff047b82 */ /* 0x000e620000000800 */
[----:B------:R-:W-:-:S02]  /*3430*/  IMAD.X R3, RZ, RZ, ~R0, P0 ;  /* 0x000000ffff037224 */ /* 0x000fc400000e0e00 */
[----:B------:R-:W-:Y:S02]  /*3440*/  IMAD R14, R15, R14, R10 ;  /* 0x0000000e0f0e7224 */ /* 0x000fe400078e020a */
[-C--:B------:R-:W-:Y:S02]  /*3450*/  IMAD R0, R3, R12.reuse, RZ ;  /* 0x0000000c03007224 */ /* 0x080fe400078e02ff */
[----:B------:R-:W-:Y:S01]  /*3460*/  IMAD.MOV.U32 R3, RZ, RZ, R19 ;  /* 0x000000ffff037224 */ /* 0x000fe200078e0013 */
[----:B------:R-:W2:Y:S01]  /*3470*/  LDC R6, c[0x0][0x608] ;  /* 0x00018200ff067b82 */ /* 0x000ea20000000800 */
[----:B------:R-:W-:-:S04]  /*3480*/  IMAD.WIDE.U32 R2, R5, R12, R2 ;  /* 0x0000000c05027225 */ /* 0x000fc800078e0002 */
[----:B------:R-:W-:-:S03]  /*3490*/  IMAD R5, R5, R13, R0 ;  /* 0x0000000d05057224 */ /* 0x000fc600078e0200 */
[----:B------:R-:W3:Y:S01]  /*34a0*/  LDC R26, c[0x0][0x658] ;  /* 0x00019600ff1a7b82 */ /* 0x000ee20000000800 */
[----:B------:R-:W-:Y:S01]  /*34b0*/  I2FP.F32.U32 R0, R20 ;  /* 0x0000001400007245 */ /* 0x000fe20000201000 */
[----:B------:R-:W-:Y:S01]  /*34c0*/  IMAD.IADD R3, R3, 0x1, R5 ;  /* 0x0000000103037824 */ /* 0x000fe200078e0205 */
[----:B0-----:R-:W-:Y:S01]  /*34d0*/  ISETP.NE.U32.AND P0, PT, R32, RZ, PT ;  /* 0x000000ff2000720c */ /* 0x001fe20003f05070 */
[----:B------:R-:W-:Y:S02]  /*34e0*/  IMAD.MOV.U32 R5, RZ, RZ, -0x1 ;  /* 0xffffffffff057424 */ /* 0x000fe400078e00ff */
[----:B------:R-:W-:Y:S02]  /*34f0*/  FMUL R0, R0, UR4 ;  /* 0x0000000400007c20 */ /* 0x000fe40008400000 */
[----:B------:R-:W0:Y:S01]  /*3500*/  LDC R13, c[0x0][0x148] ;  /* 0x00005200ff0d7b82 */ /* 0x000e220000000800 */
[----:B-1----:R-:W-:Y:S01]  /*3510*/  SHF.R.U64 R10, R2, R4, R3 ;  /* 0x00000004020a7219 */ /* 0x002fe20000001203 */
[----:B------:R1:W4:Y:S01]  /*3520*/  F2I.U32.TRUNC.NTZ R11, R0 ;  /* 0x00000000000b7305 */ /* 0x000322000020f000 */
[----:B------:R-:W-:-:S02]  /*3530*/  ISETP.NE.AND.EX P0, PT, R33, RZ, PT, P0 ;  /* 0x000000ff2100720c */ /* 0x000fc40003f05300 */
[----:B------:R-:W-:-:S03]  /*3540*/  SHF.R.U32.HI R3, RZ, R4, R3 ;  /* 0x00000004ff037219 */ /* 0x000fc60000011603 */
[----:B------:R-:W0:Y:S01]  /*3550*/  LDC R21, c[0x0][0x648] ;  /* 0x00019200ff157b82 */ /* 0x000e220000000800 */
[-CC-:B--2---:R-:W-:Y:S02]  /*3560*/  SHF.R.U64 R8, R10, R6.reuse, R3.reuse ;  /* 0x000000060a087219 */ /* 0x184fe40000001203 */
[----:B------:R-:W-:-:S05]  /*3570*/  SHF.R.U32.HI R3, RZ, R6, R3 ;  /* 0x00000006ff037219 */ /* 0x000fca0000011603 */
[----:B------:R-:W2:Y:S01]  /*3580*/  LDC R34, c[0x0][0x638] ;  /* 0x00018e00ff227b82 */ /* 0x000ea20000000800 */
[-CC-:B---3--:R-:W-:Y:S02]  /*3590*/  SHF.R.U64 R12, R8, R26.reuse, R3.reuse ;  /* 0x0000001a080c7219 */ /* 0x188fe40000001203 */
[-C--:B------:R-:W-:Y:S02]  /*35a0*/  SHF.L.U32 R5, R5, R26.reuse, RZ ;  /* 0x0000001a05057219 */ /* 0x080fe400000006ff */
[-C--:B------:R-:W-:Y:S01]  /*35b0*/  SHF.R.U32.HI R3, RZ, R26.reuse, R3 ;  /* 0x0000001aff037219 */ /* 0x080fe20000011603 */
[----:B------:R-:W-:Y:S01]  /*35c0*/  IMAD.MOV.U32 R2, RZ, RZ, R12 ;  /* 0x000000ffff027224 */ /* 0x000fe200078e000c */
[----:B------:R-:W-:Y:S01]  /*35d0*/  SHF.L.U32 R26, R7, R26, RZ ;  /* 0x0000001a071a7219 */ /* 0x000fe200000006ff */
[----:B------:R-:W3:Y:S01]  /*35e0*/  LDC R35, c[0x0][0x610] ;  /* 0x00018400ff237b82 */ /* 0x000ee20000000800 */
[----:B------:R-:W-:-:S07]  /*35f0*/  LOP3.LUT R25, RZ, R5, RZ, 0x33, !PT ;  /* 0x00000005ff197212 */ /* 0x000fce00078e33ff */
[----:B------:R-:W0:Y:S01]  /*3600*/  LDC R15, c[0x0][0x600] ;  /* 0x00018000ff0f7b82 */ /* 0x000e220000000800 */
[----:B-1--4-:R-:W-:Y:S05]  /*3610*/  @!P0 BRA `(.L_x_42) ;  /* 0x0000000000288947 */ /* 0x012fea0003800000 */
        /* <DEDUP_REMOVED lines=10> */
.L_x_42:
[----:B------:R-:W-:Y:S01]  /*36c0*/  ISETP.NE.AND P0, PT, R23, 0x1, PT ;  /* 0x000000011700780c */ /* 0x000fe20003f05270 */
[----:B0-----:R-:W-:Y:S01]  /*36d0*/  VIADD R5, R15, 0xffffffff ;  /* 0xffffffff0f057836 */ /* 0x001fe20000000000 */
[----:B------:R-:W-:Y:S01]  /*36e0*/  SHF.R.U64 R0, R2, R21, R3 ;  /* 0x0000001502007219 */ /* 0x000fe20000001203 */
[----:B------:R-:W-:Y:S01]  /*36f0*/  IMAD.MOV R11, RZ, RZ, -R11 ;  /* 0x000000ffff0b7224 */ /* 0x000fe200078e0a0b */
[----:B------:R-:W-:Y:S01]  /*3700*/  LOP3.LUT R25, R8, R25, RZ, 0xc0, !PT ;  /* 0x0000001908197212 */ /* 0x000fe200078ec0ff */
[----:B------:R-:W-:Y:S02]  /*3710*/  IMAD.MOV.U32 R4, RZ, RZ, 0x1 ;  /* 0x00000001ff047424 */ /* 0x000fe400078e00ff */
[----:B------:R-:W-:Y:S02]  /*3720*/  IMAD.MOV R3, RZ, RZ, -R0 ;  /* 0x000000ffff037224 */ /* 0x000fe400078e0a00 */
[----:B------:R-:W-:Y:S01]  /*3730*/  IMAD R25, R26, R0, R25 ;  /* 0x000000001a197224 */ /* 0x000fe200078e0219 */
[----:B------:R-:W-:Y:S01]  /*3740*/  LOP3.LUT R0, R10, R5, RZ, 0xc0, !PT ;  /* 0x000000050a007212 */ /* 0x000fe200078ec0ff */
[----:B--2---:R-:W-:-:S02]  /*3750*/  IMAD R3, R3, R34, R12 ;  /* 0x0000002203037224 */ /* 0x004fc400078e020c */
[----:B------:R-:W-:Y:S02]  /*3760*/  @P0 IMAD R14, R13, R11, R20 ;  /* 0x0000000b0d0e0224 */ /* 0x000fe400078e0214 */
[--C-:B------:R-:W-:Y:S01]  /*3770*/  IMAD R2, R3, R15, R0.reuse ;  /* 0x0000000f03027224 */ /* 0x100fe200078e0200 */
[----:B------:R-:W-:Y:S01]  /*3780*/  PRMT R0, R4, 0x7610, R0 ;  /* 0x0000761004007816 */ /* 0x000fe20000000000 */
[----:B---3--:R-:W-:-:S05]  /*3790*/  IMAD R25, R25, R35, R14 ;  /* 0x0000002319197224 */ /* 0x008fca00078e020e */
[----:B------:R-:W-:Y:S02]  /*37a0*/  SEL R26, R2, R25, !P0 ;  /* 0x00000019021a7207 */ /* 0x000fe40004000000 */
[----:B------:R-:W-:-:S07]  /*37b0*/  SEL R25, R25, R2, !P0 ;  /* 0x0000000219197207 */ /* 0x000fce0004000000 */
.L_x_40:
[----:B------:R-:W-:Y:S02]  /*37c0*/  LOP3.LUT P0, RZ, R0, 0xff, RZ, 0xc0, !PT ;  /* 0x000000ff00ff7812 */ /* 0x000fe4000780c0ff */
[----:B------:R-:W-:-:S11]  /*37d0*/  LOP3.LUT R49, R49, 0x1, RZ, 0x3c, !PT ;  /* 0x0000000131317812 */ /* 0x000fd600078e3cff */
[----:B------:R-:W-:Y:S05]  /*37e0*/  @!P0 EXIT ;  /* 0x000000000000894d */ /* 0x000fea0003800000 */
[----:B------:R-:W-:Y:S05]  /*37f0*/  BRA `(.L_x_43) ;  /* 0xffffffe800387947 */ /* 0x000fea000383ffff */
.L_x_14:
[----:B------:R-:W-:-:S08]  /*3800*/  ISETP.NE.AND P0, PT, R0, RZ, PT ;  /* 0x000000ff0000720c */ /* 0x000fd00003f05270 */
[----:B-----5:R-:W0:-:S00]  /*3810*/  USETMAXREG.DEALLOC.CTAPOOL 0x28 ;  /* 0x00000028000079c8 */ /* 0x020e0000080e0500 */
[----:B------:R-:W-:Y:S05]  /*3820*/  @P0 EXIT ;  /* 0x000000000000094d */ /* 0x000fea0003800000 */
[----:B0-----:R-:W-:Y:S01]  /*3830*/  LOP3.LUT P0, RZ, R6, 0xff, RZ, 0xc0, !PT ;  /* 0x000000ff06ff7812 */ /* 0x001fe2000780c0ff */
[----:B------:R-:W-:Y:S02]  /*3840*/  IMAD.MOV.U32 R0, RZ, RZ, 0x1 ;  /* 0x00000001ff007424 */ /* 0x000fe400078e00ff */
[----:B------:R-:W-:-:S10]  /*3850*/  IMAD.MOV.U32 R7, RZ, RZ, RZ ;  /* 0x000000ffff077224 */ /* 0x000fd400078e00ff */
[----:B------:R-:W-:Y:S05]  /*3860*/  @!P0 BRA `(.L_x_44) ;  /* 0x0000000c00108947 */ /* 0x000fea0003800000 */
[----:B------:R-:W-:Y:S01]  /*3870*/  LOP3.LUT P1, RZ, R3, 0x1f, RZ, 0xc0, !PT ;  /* 0x0000001f03ff7812 */ /* 0x000fe2000782c0ff */
[----:B------:R-:W-:Y:S01]  /*3880*/  ULDC UR6, c[0x0][0x658] ;  /* 0x0001960000067ab9 */ /* 0x000fe20000000800 */
[----:B------:R-:W-:Y:S01]  /*3890*/  UMOV UR7, 0xffffffff ;  /* 0xffffffff00077882 */ /* 0x000fe20000000000 */
[----:B------:R-:W-:Y:S01]  /*38a0*/  BSSY B0, `(.L_x_44) ;  /* 0x00000c0000007945 */ /* 0x000fe20003800000 */
[----:B------:R-:W-:Y:S01]  /*38b0*/  USHF.L.U32 UR7, UR7, UR6, URZ ;  /* 0x0000000607077299 */ /* 0x000fe2000800063f */
[C---:B------:R-:W-:Y:S01]  /*38c0*/  ISETP.NE.AND P2, PT, R2.reuse, RZ, PT ;  /* 0x000000ff0200720c */ /* 0x040fe20003f45270 */
[----:B------:R-:W-:Y:S01]  /*38d0*/  IMAD.MOV.U32 R8, RZ, RZ, 0x1 ;  /* 0x00000001ff087424 */ /* 0x000fe200078e00ff */
[----:B------:R-:W-:Y:S01]  /*38e0*/  ISETP.NE.OR P1, PT, R2, RZ, !P1 ;  /* 0x000000ff0200720c */ /* 0x000fe20004f25670 */
[----:B------:R-:W-:Y:S01]  /*38f0*/  IMAD.MOV.U32 R0, RZ, RZ, 0x1 ;  /* 0x00000001ff007424 */ /* 0x000fe200078e00ff */
[----:B------:R-:W-:Y:S01]  /*3900*/  LOP3.LUT R6, R18, 0x2, RZ, 0xfc, !PT ;  /* 0x0000000212067812 */ /* 0x000fe200078efcff */
[----:B------:R-:W-:Y:S01]  /*3910*/  IMAD.MOV.U32 R7, RZ, RZ, RZ ;  /* 0x000000ffff077224 */ /* 0x000fe200078e00ff */
[----:B------:R-:W-:Y:S01]  /*3920*/  ULDC UR5, c[0x0][0x600] ;  /* 0x0001800000057ab9 */ /* 0x000fe20000000800 */
[----:B------:R-:W-:Y:S01]  /*3930*/  UMOV UR8, 0x1 ;  /* 0x0000000100087882 */ /* 0x000fe20000000000 */
[----:B------:R-:W-:-:S02]  /*3940*/  UIADD3 UR22, UR4, 0x1, URZ ;  /* 0x0000000104167890 */ /* 0x000fc4000fffe03f */
[----:B------:R-:W-:Y:S02]  /*3950*/  UIADD3 UR16, UR5, -0x1, URZ ;  /* 0xffffffff05107890 */ /* 0x000fe4000fffe03f */
[----:B------:R-:W-:Y:S02]  /*3960*/  USHF.L.U32 UR18, UR8, UR6, URZ ;  /* 0x0000000608127299 */ /* 0x000fe4000800063f */
[----:B------:R-:W-:Y:S01]  /*3970*/  ULOP3.LUT UR17, URZ, UR7, URZ, 0x33, !UPT ;  /* 0x000000073f117292 */ /* 0x000fe2000f8e333f */
[----:B------:R-:W-:-:S11]  /*3980*/  ULDC.64 UR20, c[0x0][0x198] ;  /* 0x0000660000147ab9 */ /* 0x000fd60000000a00 */
.L_x_56:
[----:B------:R-:W-:-:S03]  /*3990*/  UMOV UR5, 0xffffffff ;  /* 0xffffffff00057882 */ /* 0x000fc60000000000 */
[----:B------:R-:W-:Y:S05]  /*39a0*/  BRA.DIV UR5, `(.L_x_45) ;  /* 0x0000000e05f47947 */ /* 0x000fea000b800000 */
[----:B------:R-:W-:-:S13]  /*39b0*/  ELECT P0, URZ, PT ;  /* 0x00000000003f782f */ /* 0x000fda0003800000 */
.L_x_68:
[----:B------:R-:W0:Y:S01]  /*39c0*/  LDC R2, c[0x0][0x28c] ;  /* 0x0000a300ff027b82 */ /* 0x000e220000000800 */
[----:B------:R-:W-:Y:S01]  /*39d0*/  BSSY B1, `(.L_x_46) ;  /* 0x0000037000017945 */ /* 0x000fe20003800000 */
[----:B0-----:R-:W-:-:S13]  /*39e0*/  ISETP.LT.OR P0, PT, R2, 0x1, !P0 ;  /* 0x000000010200780c */ /* 0x001fda0004701670 */
[----:B------:R-:W-:Y:S05]  /*39f0*/  @P0 BRA `(.L_x_47) ;  /* 0x0000000000d00947 */ /* 0x000fea0003800000 */
[----:B------:R-:W-:Y:S02]  /*3a00*/  IMAD.SHL.U32 R26, R26, 0x8, RZ ;  /* 0x000000081a1a7824 */ /* 0x000fe400078e00ff */
[----:B------:R-:W-:Y:S02]  /*3a10*/  IMAD.SHL.U32 R25, R25, 0x40, RZ ;  /* 0x0000004019197824 */ /* 0x000fe400078e00ff */
[----:B------:R-:W-:Y:S02]  /*3a20*/  IMAD.MOV.U32 R11, RZ, RZ, RZ ;  /* 0x000000ffff0b7224 */ /* 0x000fe400078e00ff */
[----:B------:R-:W-:Y:S02]  /*3a30*/  IMAD.U32 R12, RZ, RZ, UR22 ;  /* 0x00000016ff0c7e24 */ /* 0x000fe4000f8e00ff */
[----:B------:R-:W-:Y:S02]  /*3a40*/  IMAD.MOV.U32 R2, RZ, RZ, R0 ;  /* 0x000000ffff027224 */ /* 0x000fe400078e0000 */
[----:B------:R-:W-:-:S07]  /*3a50*/  IMAD.MOV.U32 R3, RZ, RZ, R7 ;  /* 0x000000ffff037224 */ /* 0x000fce00078e0007 */
.L_x_51:
[----:B------:R-:W0:Y:S01]  /*3a60*/  S2R R5, SR_CgaCtaId ;  /* 0x0000000000057919 */ /* 0x000e220000008800 */
[----:B------:R-:W-:-:S04]  /*3a70*/  MOV R4, 0x400 ;  /* 0x0000040000047802 */ /* 0x000fc80000000f00 */
[----:B0-----:R-:W-:Y:S02]  /*3a80*/  LEA R10, R5, R4, 0x18 ;  /* 0x00000004050a7211 */ /* 0x001fe400078ec0ff */
[----:B------:R-:W-:Y:S01]  /*3a90*/  SHF.L.U32 R4, R2, 0x1f, RZ ;  /* 0x0000001f02047819 */ /* 0x000fe200000006ff */
[----:B------:R-:W0:Y:S02]  /*3aa0*/  @!P2 LDC R5, c[0x0][0x500] ;  /* 0x00014000ff05ab82 */ /* 0x000e240000000800 */
[----:B------:R-:W-:-:S04]  /*3ab0*/  IMAD R9, R3, 0x8, R10 ;  /* 0x0000000803097824 */ /* 0x000fc800078e020a */
[----:B------:R-:W1:Y:S02]  /*3ac0*/  SYNCS.PHASECHK.TRANS64.TRYWAIT P0, [R9+URZ+0x320], R4 ;  /* 0x00032004090075a7 */ /* 0x000e64000800017f */
[----:B-1----:R-:W-:Y:S05]  /*3ad0*/  @!P0 BRA `(.L_x_48) ;  /* 0x0000000c00cc8947 */ /* 0x002fea0003800000 */
.L_x_69:
[----:B-1----:R-:W-:Y:S01]  /*3ae0*/  PRMT R4, R6, 0x9910, RZ ;  /* 0x0000991006047816 */ /* 0x002fe200000000ff */
[----:B0-----:R0:W-:Y:S03]  /*3af0*/  @!P2 SYNCS.ARRIVE.TRANS64 RZ, [R9+URZ], R5 ;  /* 0x0000000509ffa9a7 */ /* 0x0011e6000800003f */
[----:B------:R-:W-:-:S13]  /*3b00*/  ISETP.NE.AND P0, PT, R4, 0x2, PT ;  /* 0x000000020400780c */ /* 0x000fda0003f05270 */
[----:B0-----:R-:W-:Y:S05]  /*3b10*/  @P0 BRA `(.L_x_49) ;  /* 0x0000000000040947 */ /* 0x001fea0003800000 */
[----:B------:R-:W-:Y:S01]  /*3b20*/  BPT.TRAP 0x1 ;  /* 0x000000040000795c */ /* 0x000fe20000300000 */
.L_x_49:
[----:B------:R-:W-:Y:S05]  /*3b30*/  @P1 BRA `(.L_x_50) ;  /* 0x0000000000041947 */ /* 0x000fea0003800000 */
[----:B------:R-:W-:Y:S01]  /*3b40*/  BPT.TRAP 0x1 ;  /* 0x000000040000795c */ /* 0x000fe20000300000 */
.L_x_50:
[--C-:B------:R-:W-:Y:S01]  /*3b50*/  IMAD R4, R3, 0x800, R10.reuse ;  /* 0x0000080003047824 */ /* 0x100fe200078e020a */
[----:B------:R-:W-:Y:S01]  /*3b60*/  R2UR UR9, R9 ;  /* 0x00000000090972ca */ /* 0x000fe200000e0000 */
[----:B------:R-:W-:Y:S01]  /*3b70*/  IMAD R10, R3, 0x100, R10 ;  /* 0x00000100030a7824 */ /* 0x000fe200078e020a */
[----:B------:R-:W-:Y:S01]  /*3b80*/  UIADD3 UR6, UP0, UR20, 0xf0, URZ ;  /* 0x000000f014067890 */ /* 0x000fe2000ff1e03f */
[----:B------:R-:W-:Y:S01]  /*3b90*/  VIADD R12, R12, 0xffffffff ;  /* 0xffffffff0c0c7836 */ /* 0x000fe20000000000 */
[----:B------:R-:W-:Y:S01]  /*3ba0*/  R2UR UR5, R4 ;  /* 0x00000000040572ca */ /* 0x000fe200000e0000 */
[----:B------:R-:W-:Y:S01]  /*3bb0*/  UIADD3 UR24, UP1, UR20, 0x1f0, URZ ;  /* 0x000001f014187890 */ /* 0x000fe2000ff3e03f */
[----:B------:R-:W-:Y:S01]  /*3bc0*/  R2UR UR8, R10 ;  /* 0x000000000a0872ca */ /* 0x000fe200000e0000 */
[----:B------:R-:W-:Y:S01]  /*3bd0*/  UIADD3.X UR7, URZ, UR21, URZ, UP0, !UPT ;  /* 0x000000153f077290 */ /* 0x000fe200087fe43f */
[----:B------:R-:W-:Y:S01]  /*3be0*/  R2UR UR11, R25 ;  /* 0x00000000190b72ca */ /* 0x000fe200000e0000 */
[----:B------:R-:W-:Y:S01]  /*3bf0*/  VIADD R3, R3, 0x1 ;  /* 0x0000000103037836 */ /* 0x000fe20000000000 */
[----:B------:R-:W-:Y:S01]  /*3c00*/  R2UR UR10, R11 ;  /* 0x000000000b0a72ca */ /* 0x000fe200000e0000 */
[----:B------:R-:W-:Y:S01]  /*3c10*/  UIADD3.X UR25, URZ, UR21, URZ, UP1, !UPT ;  /* 0x000000153f197290 */ /* 0x000fe20008ffe43f */
[----:B------:R-:W-:Y:S01]  /*3c20*/  R2UR UR12, R27 ;  /* 0x000000001b0c72ca */ /* 0x000fe200000e0000 */
[----:B------:R-:W-:Y:S01]  /*3c30*/  UMOV UR14, 0x0 ;  /* 0x00000000000e7882 */ /* 0x000fe20000000000 */
[----:B------:R-:W-:Y:S01]  /*3c40*/  R2UR UR19, R26 ;  /* 0x000000001a1372ca */ /* 0x000fe200000e0000 */
[----:B------:R-:W-:Y:S01]  /*3c50*/  UMOV UR15, 0x10000000 ;  /* 0x10000000000f7882 */ /* 0x000fe20000000000 */
[----:B------:R-:W-:Y:S01]  /*3c60*/  ISETP.GT.AND P3, PT, R12, 0x1, PT ;  /* 0x000000010c00780c */ /* 0x000fe20003f64270 */
[----:B------:R-:W-:Y:S01]  /*3c70*/  UIADD3 UR5, UR5, 0x780, URZ ;  /* 0x0000078005057890 */ /* 0x000fe2000fffe03f */
[----:B------:R-:W-:Y:S01]  /*3c80*/  ISETP.NE.AND P0, PT, R3, 0x64, PT ;  /* 0x000000640300780c */ /* 0x000fe20003f05270 */
[----:B------:R-:W-:Y:S01]  /*3c90*/  UIADD3 UR13, UR8, 0x32780, URZ ;  /* 0x00032780080d7890 */ /* 0x000fe2000fffe03f */
[----:B------:R-:W-:-:S02]  /*3ca0*/  VIADD R11, R11, 0x10 ;  /* 0x000000100b0b7836 */ /* 0x000fc40000000000 */
[----:B------:R-:W-:Y:S02]  /*3cb0*/  SEL R5, RZ, 0x1, P0 ;  /* 0x00000001ff057807 */ /* 0x000fe40000000000 */
[----:B------:R-:W-:Y:S01]  /*3cc0*/  UMOV UR8, UR5 ;  /* 0x0000000500087c82 */ /* 0x000fe20008000000 */
[----:B------:R-:W-:Y:S01]  /*3cd0*/  SEL R3, R3, RZ, P0 ;  /* 0x000000ff03037207 */ /* 0x000fe20000000000 */
[----:B------:R0:W-:Y:S01]  /*3ce0*/  UTMALDG.3D [UR8], [UR6], desc[UR14] ;  /* 0x00000e08060075b4 */ /* 0x0001e20008011000 */
[----:B------:R-:W-:Y:S01]  /*3cf0*/  LOP3.LUT R2, R2, R5, RZ, 0x3c, !PT ;  /* 0x0000000502027212 */ /* 0x000fe200078e3cff */
[----:B0-----:R-:W-:Y:S01]  /*3d00*/  UMOV UR8, UR13 ;  /* 0x0000000d00087c82 */ /* 0x001fe20008000000 */
[----:B------:R-:W-:Y:S02]  /*3d10*/  UMOV UR11, UR19 ;  /* 0x00000013000b7c82 */ /* 0x000fe40008000000 */
[----:B------:R0:W-:Y:S02]  /*3d20*/  UTMALDG.3D [UR8], [UR24], desc[UR14] ;  /* 0x00000e08180075b4 */ /* 0x0001e40008011000 */
[----:B0-----:R-:W-:Y:S05]  /*3d30*/  @P3 BRA `(.L_x_51) ;  /* 0xfffffffc00483947 */ /* 0x001fea000383ffff */
.L_x_47:
[----:B------:R-:W-:Y:S05]  /*3d40*/  BSYNC B1 ;  /* 0x0000000000017941 */ /* 0x000fea0003800000 */
.L_x_46:
[----:B------:R-:W-:Y:S01]  /*3d50*/  LOP3.LUT P3, RZ, R8, 0xff, RZ, 0xc0, !PT ;  /* 0x000000ff08ff7812 */ /* 0x000fe2000786c0ff */
[----:B------:R-:W-:Y:S01]  /*3d60*/  VIADD R4, R7, UR4 ;  /* 0x0000000407047c36 */ /* 0x000fe20008000000 */
[----:B------:R-:W-:Y:S01]  /*3d70*/  ULDC.64 UR6, c[0x0][0x650] ;  /* 0x0001940000067ab9 */ /* 0x000fe20000000a00 */
[----:B------:R-:W-:Y:S01]  /*3d80*/  IMAD.U32 R7, RZ, RZ, UR4 ;  /* 0x00000004ff077e24 */ /* 0x000fe2000f8e00ff */
[----:B------:R-:W-:Y:S01]  /*3d90*/  UISETP.GE.U32.AND UP0, UPT, UR4, 0x64, UPT ;  /* 0x000000640400788c */ /* 0x000fe2000bf06070 */
[----:B------:R-:W-:Y:S01]  /*3da0*/  BSSY B1, `(.L_x_52) ;  /* 0x000006d000017945 */ /* 0x000fe20003800000 */
[----:B------:R-:W-:Y:S01]  /*3db0*/  ISETP.GT.U32.AND P0, PT, R4, 0x63, PT ;  /* 0x000000630400780c */ /* 0x000fe20003f04070 */
[----:B------:R-:W-:Y:S01]  /*3dc0*/  IMAD.MOV.U32 R25, RZ, RZ, -0x1 ;  /* 0xffffffffff197424 */ /* 0x000fe200078e00ff */
[----:B------:R-:W-:Y:S01]  /*3dd0*/  PRMT R8, RZ, 0x7610, R8 ;  /* 0x00007610ff087816 */ /* 0x000fe20000000008 */
[----:B------:R-:W-:Y:S01]  /*3de0*/  IMAD.MOV.U32 R26, RZ, RZ, -0x1 ;  /* 0xffffffffff1a7424 */ /* 0x000fe200078e00ff */
[----:B------:R-:W-:Y:S01]  /*3df0*/  ISETP.LT.U32.AND P0, PT, R7, 0x64, P0 ;  /* 0x000000640700780c */ /* 0x000fe20000701070 */
[----:B------:R-:W-:Y:S01]  /*3e00*/  IMAD.MOV.U32 R27, RZ, RZ, -0x1 ;  /* 0xffffffffff1b7424 */ /* 0x000fe200078e00ff */
[----:B------:R-:W-:Y:S01]  /*3e10*/  PLOP3.LUT P4, PT, PT, PT, UP0, 0x80, 0x0 ;  /* 0x000000000000781c */ /* 0x000fe20003f8f008 */
[----:B------:R-:W0:Y:S01]  /*3e20*/  @P3 S2R R3, SR_CgaCtaId ;  /* 0x0000000000033919 */ /* 0x000e220000008800 */
[----:B------:R-:W-:-:S04]  /*3e30*/  @P3 MOV R2, 0x400 ;  /* 0x0000040000023802 */ /* 0x000fc80000000f00 */
[----:B0-----:R-:W-:Y:S01]  /*3e40*/  @P3 LEA R5, R3, R2, 0x18 ;  /* 0x0000000203053211 */ /* 0x001fe200078ec0ff */
[----:B------:R-:W-:-:S03]  /*3e50*/  IMAD.WIDE.U32 R2, R4, 0x51eb851f, RZ ;  /* 0x51eb851f04027825 */ /* 0x000fc600078e00ff */
[----:B------:R0:W-:Y:S01]  /*3e60*/  @P3 SYNCS.ARRIVE.TRANS64.A1T0 RZ, [R5+URZ+0x678], RZ ;  /* 0x000678ff05ff39a7 */ /* 0x0001e2000810003f */
[----:B------:R-:W-:Y:S02]  /*3e70*/  IADD3 R22, P3, R22, R16, RZ ;  /* 0x0000001016167210 */ /* 0x000fe40007f7e0ff */
[----:B------:R-:W-:-:S03]  /*3e80*/  PRMT R2, RZ, 0x7610, R2 ;  /* 0x00007610ff027816 */ /* 0x000fc60000000002 */
[----:B------:R-:W-:Y:S01]  /*3e90*/  IMAD.X R19, R19, 0x1, R24, P3 ;  /* 0x0000000113137824 */ /* 0x000fe200018e0618 */
[----:B0-----:R-:W-:Y:S02]  /*3ea0*/  SHF.R.U32.HI R5, RZ, 0x5, R3 ;  /* 0x00000005ff057819 */ /* 0x001fe40000011603 */
[----:B------:R-:W-:Y:S02]  /*3eb0*/  SEL R3, RZ, 0x1, !P0 ;  /* 0x00000001ff037807 */ /* 0x000fe40004000000 */
[----:B------:R-:W-:Y:S01]  /*3ec0*/  ISETP.GE.U32.AND P0, PT, R22, UR6, PT ;  /* 0x0000000616007c0c */ /* 0x000fe2000bf06070 */
[----:B------:R-:W-:Y:S01]  /*3ed0*/  IMAD R7, R5, -0x64, R4 ;  /* 0xffffff9c05077824 */ /* 0x000fe200078e0204 */
[----:B------:R-:W-:Y:S02]  /*3ee0*/  LOP3.LUT R0, R0, R3, RZ, 0x3c, !PT ;  /* 0x0000000300007212 */ /* 0x000fe400078e3cff */
[----:B------:R-:W-:Y:S02]  /*3ef0*/  ISETP.GE.U32.AND.EX P0, PT, R19, UR7, PT, P0 ;  /* 0x0000000713007c0c */ /* 0x000fe4000bf06100 */
[----:B------:R-:W-:-:S11]  /*3f00*/  @P4 LOP3.LUT R0, R0, 0x1, R5, 0x78, !PT ;  /* 0x0000000100004812 */ /* 0x000fd600078e7805 */
[----:B------:R-:W-:Y:S05]  /*3f10*/  @P0 BRA `(.L_x_53) ;  /* 0x0000000400540947 */ /* 0x000fea0003800000 */
[----:B------:R-:W0:Y:S01]  /*3f20*/  S2R R10, SR_CTAID.X ;  /* 0x00000000000a7919 */ /* 0x000e220000002500 */
[----:B------:R-:W-:Y:S01]  /*3f30*/  ULDC.64 UR6, c[0x0][0x628] ;  /* 0x00018a0000067ab9 */ /* 0x000fe20000000a00 */
[----:B------:R-:W1:Y:S01]  /*3f40*/  LDC R11, c[0x0][0x144] ;  /* 0x00005100ff0b7b82 */ /* 0x000e620000000800 */
[----:B------:R-:W-:Y:S01]  /*3f50*/  ISETP.NE.U32.AND P0, PT, RZ, UR6, PT ;  /* 0x00000006ff007c0c */ /* 0x000fe2000bf05070 */
[----:B------:R-:W2:Y:S01]  /*3f60*/  S2R R9, SR_CTAID.Y ;  /* 0x0000000000097919 */ /* 0x000ea20000002600 */
[----:B------:R-:W-:Y:S01]  /*3f70*/  ULDC UR5, c[0x0][0x150] ;  /* 0x0000540000057ab9 */ /* 0x000fe20000000800 */
[----:B------:R-:W-:Y:S01]  /*3f80*/  ULDC UR8, c[0x0][0x630] ;  /* 0x00018c0000087ab9 */ /* 0x000fe20000000800 */
[----:B------:R-:W-:Y:S01]  /*3f90*/  ISETP.NE.AND.EX P0, PT, RZ, UR7, PT, P0 ;  /* 0x00000007ff007c0c */ /* 0x000fe2000bf05300 */
[----:B------:R-:W-:Y:S01]  /*3fa0*/  IMAD.MOV.U32 R2, RZ, RZ, R22 ;  /* 0x000000ffff027224 */ /* 0x000fe200078e0016 */
[----:B0-----:R-:W-:-:S05]  /*3fb0*/  I2FP.F32.U32 R3, R10 ;  /* 0x0000000a00037245 */ /* 0x001fca0000201000 */
[----:B------:R-:W-:Y:S01]  /*3fc0*/  FMUL R12, R3, UR5 ;  /* 0x00000005030c7c20 */ /* 0x000fe20008400000 */
[----:B------:R-:W-:-:S05]  /*3fd0*/  IMAD.MOV.U32 R3, RZ, RZ, R19 ;  /* 0x000000ffff037224 */ /* 0x000fca00078e0013 */
[----:B--2---:R-:W-:Y:S05]  /*3fe0*/  @!P0 BRA `(.L_x_54) ;  /* 0x0000000000288947 */ /* 0x004fea0003800000 */
[----:B------:R-:W-:Y:S02]  /*3ff0*/  ULDC UR5, c[0x0][0x634] ;  /* 0x00018d0000057ab9 */ /* 0x000fe40000000800 */
[----:B------:R-:W-:-:S05]  /*4000*/  IADD3 R3, P0, R22, UR5, RZ ;  /* 0x0000000516037c10 */ /* 0x000fca000ff1e0ff */
[----:B------:R-:W-:-:S04]  /*4010*/  IMAD.X R13, RZ, RZ, R19, P0 ;  /* 0x000000ffff0d7224 */ /* 0x000fc800000e0613 */
[----:B------:R-:W-:-:S04]  /*4020*/  IMAD.WIDE.U32 R4, R13, UR6, RZ ;  /* 0x000000060d047c25 */ /* 0x000fc8000f8e00ff */
[----:B------:R-:W-:-:S04]  /*4030*/  IMAD.WIDE.U32 R4, P0, R3, UR7, R4 ;  /* 0x0000000703047c25 */ /* 0x000fc8000f800004 */
[----:B------:R-:W-:-:S04]  /*4040*/  IMAD.WIDE.U32 R2, R3, UR6, RZ ;  /* 0x0000000603027c25 */ /* 0x000fc8000f8e00ff */
[----:B------:R-:W-:Y:S01]  /*4050*/  IMAD.MOV.U32 R2, RZ, RZ, R5 ;  /* 0x000000ffff027224 */ /* 0x000fe200078e0005 */
[----:B------:R-:W-:Y:S01]  /*4060*/  IADD3 RZ, P3, R3, R4, RZ ;  /* 0x0000000403ff7210 */ /* 0x000fe20007f7e0ff */
[----:B------:R-:W-:-:S04]  /*4070*/  IMAD.X R3, RZ, RZ, RZ, P0 ;  /* 0x000000ffff037224 */ /* 0x000fc800000e06ff */
[----:B------:R-:W-:-:S08]  /*4080*/  IMAD.WIDE.U32.X R2, R13, UR7, R2, P3 ;  /* 0x000000070d027c25 */ /* 0x000fd000098e0402 */
.L_x_54:
[--C-:B------:R-:W-:Y:S01]  /*4090*/  SHF.R.U64 R27, R2, UR8, R3.reuse ;  /* 0x00000008021b7c19 */ /* 0x100fe20008001203 */
[----:B------:R-:W0:Y:S01]  /*40a0*/  F2I.U32.TRUNC.NTZ R12, R12 ;  /* 0x0000000c000c7305 */ /* 0x000e22000020f000 */
[----:B------:R-:W-:Y:S01]  /*40b0*/  SHF.R.U32.HI R2, RZ, UR8, R3 ;  /* 0x00000008ff027c19 */ /* 0x000fe20008011603 */
[----:B------:R-:W-:Y:S01]  /*40c0*/  ULDC.64 UR6, c[0x0][0x620] ;  /* 0x0001880000067ab9 */ /* 0x000fe20000000a00 */
[----:B------:R-:W-:Y:S01]  /*40d0*/  IADD3 R5, P0, RZ, -R27, RZ ;  /* 0x8000001bff057210 */ /* 0x000fe20007f1e0ff */
[----:B------:R-:W-:Y:S01]  /*40e0*/  IMAD.MOV.U32 R3, RZ, RZ, R19 ;  /* 0x000000ffff037224 */ /* 0x000fe200078e0013 */
[----:B------:R-:W-:Y:S01]  /*40f0*/  ULDC.64 UR8, c[0x0][0x640] ;  /* 0x0001900000087ab9 */ /* 0x000fe20000000a00 */
[----:B------:R-:W2:Y:S01]  /*4100*/  LDC R14, c[0x0][0x148] ;  /* 0x00005200ff0e7b82 */ /* 0x000ea20000000800 */
[----:B------:R-:W-:Y:S01]  /*4110*/  ULDC UR5, c[0x0][0x618] ;  /* 0x0001860000057ab9 */ /* 0x000fe20000000800 */
[----:B------:R-:W-:Y:S01]  /*4120*/  IMAD.X R2, RZ, RZ, ~R2, P0 ;  /* 0x000000ffff027224 */ /* 0x000fe200000e0e02 */
[----:B------:R-:W-:-:S03]  /*4130*/  ISETP.NE.U32.AND P0, PT, RZ, UR8, PT ;  /* 0x00000008ff007c0c */ /* 0x000fc6000bf05070 */
[----:B------:R-:W-:Y:S01]  /*4140*/  IMAD R4, R2, UR6, RZ ;  /* 0x0000000602047c24 */ /* 0x000fe2000f8e02ff */
[----:B------:R-:W-:Y:S01]  /*4150*/  ISETP.NE.AND.EX P0, PT, RZ, UR9, PT, P0 ;  /* 0x00000009ff007c0c */ /* 0x000fe2000bf05300 */
[----:B------:R-:W-:-:S04]  /*4160*/  IMAD.MOV.U32 R2, RZ, RZ, R22 ;  /* 0x000000ffff027224 */ /* 0x000fc800078e0016 */
[----:B------:R-:W-:Y:S01]  /*4170*/  IMAD.WIDE.U32 R2, R5, UR6, R2 ;  /* 0x0000000605027c25 */ /* 0x000fe2000f8e0002 */
[----:B------:R-:W-:-:S03]  /*4180*/  ULDC UR6, c[0x0][0x154] ;  /* 0x0000550000067ab9 */ /* 0x000fc60000000800 */
[----:B------:R-:W-:Y:S02]  /*4190*/  IMAD R5, R5, UR7, R4 ;  /* 0x0000000705057c24 */ /* 0x000fe4000f8e0204 */
[----:B0-----:R-:W-:Y:S02]  /*41a0*/  IMAD.MOV R4, RZ, RZ, -R12 ;  /* 0x000000ffff047224 */ /* 0x001fe400078e0a0c */
[----:B------:R-:W-:Y:S02]  /*41b0*/  IMAD.IADD R3, R3, 0x1, R5 ;  /* 0x0000000103037824 */ /* 0x000fe400078e0205 */
[----:B-1----:R-:W-:Y:S01]  /*41c0*/  IMAD R10, R11, R4, R10 ;  /* 0x000000040b0a7224 */ /* 0x002fe200078e020a */
[----:B------:R-:W-:Y:S02]  /*41d0*/  I2FP.F32.U32 R4, R9 ;  /* 0x0000000900047245 */ /* 0x000fe40000201000 */
[--C-:B------:R-:W-:Y:S02]  /*41e0*/  SHF.R.U64 R11, R2, UR5, R3.reuse ;  /* 0x00000005020b7c19 */ /* 0x100fe40008001203 */
[----:B------:R-:W-:Y:S01]  /*41f0*/  SHF.R.U32.HI R2, RZ, UR5, R3 ;  /* 0x00000005ff027c19 */ /* 0x000fe20008011603 */
[----:B------:R-:W-:Y:S01]  /*4200*/  FMUL R4, R4, UR6 ;  /* 0x0000000604047c20 */ /* 0x000fe20008400000 */
[----:B------:R-:W-:-:S02]  /*4210*/  ULDC UR5, c[0x0][0x608] ;  /* 0x0001820000057ab9 */ /* 0x000fc40000000800 */
[--C-:B------:R-:W-:Y:S01]  /*4220*/  SHF.R.U64 R13, R11, UR5, R2.reuse ;  /* 0x000000050b0d7c19 */ /* 0x100fe20008001202 */
[----:B------:R0:W1:Y:S01]  /*4230*/  F2I.U32.TRUNC.NTZ R20, R4 ;  /* 0x0000000400147305 */ /* 0x000062000020f000 */
[----:B------:R-:W-:Y:S01]  /*4240*/  SHF.R.U32.HI R2, RZ, UR5, R2 ;  /* 0x00000005ff027c19 */ /* 0x000fe20008011602 */
[----:B------:R-:W-:-:S03]  /*4250*/  ULDC UR5, c[0x0][0x658] ;  /* 0x0001960000057ab9 */ /* 0x000fc60000000800 */
[--C-:B------:R-:W-:Y:S02]  /*4260*/  SHF.R.U64 R12, R13, UR5, R2.reuse ;  /* 0x000000050d0c7c19 */ /* 0x100fe40008001202 */
[----:B------:R-:W-:-:S03]  /*4270*/  SHF.R.U32.HI R15, RZ, UR5, R2 ;  /* 0x00000005ff0f7c19 */ /* 0x000fc60008011602 */
[----:B------:R-:W-:Y:S02]  /*4280*/  IMAD.MOV.U32 R2, RZ, RZ, R12 ;  /* 0x000000ffff027224 */ /* 0x000fe400078e000c */
[----:B------:R-:W-:Y:S01]  /*4290*/  IMAD.MOV.U32 R3, RZ, RZ, R15 ;  /* 0x000000ffff037224 */ /* 0x000fe200078e000f */
[----:B0-----:R-:W-:Y:S06]  /*42a0*/  @!P0 BRA `(.L_x_55) ;  /* 0x0000000000288947 */ /* 0x001fec0003800000 */
        /* <DEDUP_REMOVED lines=10> */
.L_x_55:
[----:B------:R-:W-:Y:S01]  /*4350*/  ISETP.NE.AND P0, PT, R23, 0x1, PT ;  /* 0x000000011700780c */ /* 0x000fe20003f05270 */
[----:B------:R-:W-:Y:S01]  /*4360*/  ULDC UR5, c[0x0][0x648] ;  /* 0x0001920000057ab9 */ /* 0x000fe20000000800 */
[----:B------:R-:W-:Y:S01]  /*4370*/  LOP3.LUT R13, R13, UR17, RZ, 0xc0, !PT ;  /* 0x000000110d0d7c12 */ /* 0x000fe2000f8ec0ff */
[----:B-1----:R-:W-:Y:S01]  /*4380*/  IMAD.MOV R20, RZ, RZ, -R20 ;  /* 0x000000ffff147224 */ /* 0x002fe200078e0a14 */
[----:B------:R-:W-:Y:S01]  /*4390*/  SHF.R.U64 R2, R2, UR5, R3 ;  /* 0x0000000502027c19 */ /* 0x000fe20008001203 */
[----:B------:R-:W-:Y:S01]  /*43a0*/  ULDC UR5, c[0x0][0x638] ;  /* 0x00018e0000057ab9 */ /* 0x000fe20000000800 */
[----:B------:R-:W-:Y:S01]  /*43b0*/  LOP3.LUT R25, R11, UR16, RZ, 0xc0, !PT ;  /* 0x000000100b197c12 */ /* 0x000fe2000f8ec0ff */
[----:B------:R-:W-:Y:S02]  /*43c0*/  ULDC UR6, c[0x0][0x610] ;  /* 0x0001840000067ab9 */ /* 0x000fe40000000800 */
[----:B------:R-:W-:Y:S02]  /*43d0*/  IMAD.MOV R3, RZ, RZ, -R2 ;  /* 0x000000ffff037224 */ /* 0x000fe400078e0a02 */
[----:B------:R-:W-:-:S02]  /*43e0*/  IMAD R13, R2, UR18, R13 ;  /* 0x00000012020d7c24 */ /* 0x000fc4000f8e020d */
[----:B--2---:R-:W-:Y:S02]  /*43f0*/  @P0 IMAD R10, R14, R20, R9 ;  /* 0x000000140e0a0224 */ /* 0x004fe400078e0209 */
[----:B------:R-:W-:Y:S01]  /*4400*/  IMAD R12, R3, UR5, R12 ;  /* 0x00000005030c7c24 */ /* 0x000fe2000f8e020c */
[----:B------:R-:W-:Y:S01]  /*4410*/  ULDC UR5, c[0x0][0x600] ;  /* 0x0001800000057ab9 */ /* 0x000fe20000000800 */
[----:B------:R-:W-:Y:S02]  /*4420*/  IMAD R10, R13, UR6, R10 ;  /* 0x000000060d0a7c24 */ /* 0x000fe4000f8e020a */
[----:B------:R-:W-:Y:S02]  /*4430*/  IMAD R25, R12, UR5, R25 ;  /* 0x000000050c197c24 */ /* 0x000fe4000f8e0219 */
[----:B------:R-:W-:-:S03]  /*4440*/  IMAD.MOV.U32 R2, RZ, RZ, 0x1 ;  /* 0x00000001ff027424 */ /* 0x000fc600078e00ff */
[----:B------:R-:W-:Y:S02]  /*4450*/  SEL R26, R25, R10, !P0 ;  /* 0x0000000a191a7207 */ /* 0x000fe40004000000 */
[----:B------:R-:W-:-:S07]  /*4460*/  SEL R25, R10, R25, !P0 ;  /* 0x000000190a197207 */ /* 0x000fce0004000000 */
.L_x_53:
[----:B------:R-:W-:Y:S05]  /*4470*/  BSYNC B1 ;  /* 0x0000000000017941 */ /* 0x000fea0003800000 */
.L_x_52:
[----:B------:R-:W-:-:S13]  /*4480*/  LOP3.LUT P0, RZ, R2, 0xff, RZ, 0xc0, !PT ;  /* 0x000000ff02ff7812 */ /* 0x000fda000780c0ff */
[----:B------:R-:W-:Y:S05]  /*4490*/  @P0 BRA `(.L_x_56) ;  /* 0xfffffff4003c0947 */ /* 0x000fea000383ffff */
[----:B------:R-:W-:Y:S05]  /*44a0*/  BSYNC B0 ;  /* 0x0000000000007941 */ /* 0x000fea0003800000 */
.L_x_44:
[----:B------:R-:W-:Y:S01]  /*44b0*/  UMOV UR5, 0xffffffff ;  /* 0xffffffff00057882 */ /* 0x000fe20000000000 */
[----:B------:R-:W-:Y:S02]  /*44c0*/  IMAD.MOV.U32 R4, RZ, RZ, R0 ;  /* 0x000000ffff047224 */ /* 0x000fe400078e0000 */
[----:B------:R-:W-:Y:S05]  /*44d0*/  BRA.DIV UR5, `(.L_x_57) ;  /* 0x0000000605607947 */ /* 0x000fea000b800000 */
[----:B------:R-:W-:-:S13]  /*44e0*/  ELECT P0, URZ, PT ;  /* 0x00000000003f782f */ /* 0x000fda0003800000 */
.L_x_72:
[----:B------:R-:W-:Y:S05]  /*44f0*/  @!P0 EXIT ;  /* 0x000000000000894d */ /* 0x000fea0003800000 */
[----:B------:R-:W-:-:S04]  /*4500*/  LOP3.LUT R18, R18, 0x2, RZ, 0xfc, !PT ;  /* 0x0000000212127812 */ /* 0x000fc800078efcff */
[----:B------:R-:W-:-:S13]  /*4510*/  ISETP.NE.AND P0, PT, R18, 0x3, PT ;  /* 0x000000031200780c */ /* 0x000fda0003f05270 */
[----:B------:R-:W-:Y:S05]  /*4520*/  @!P0 BRA `(.L_x_58) ;  /* 0x0000000000048947 */ /* 0x000fea0003800000 */
[----:B------:R-:W-:Y:S01]  /*4530*/  BPT.TRAP 0x1 ;  /* 0x000000040000795c */ /* 0x000fe20000300000 */
.L_x_58:
[----:B------:R-:W0:Y:S01]  /*4540*/  S2R R3, SR_CgaCtaId ;  /* 0x0000000000037919 */ /* 0x000e220000008800 */
[----:B------:R-:W-:Y:S01]  /*4550*/  MOV R0, 0x400 ;  /* 0x0000040000007802 */ /* 0x000fe20000000f00 */
[----:B------:R-:W-:-:S03]  /*4560*/  IMAD.MOV.U32 R2, RZ, RZ, RZ ;  /* 0x000000ffff027224 */ /* 0x000fc600078e00ff */
[----:B0-----:R-:W-:-:S05]  /*4570*/  LEA R0, R3, R0, 0x18 ;  /* 0x0000000003007211 */ /* 0x001fca00078ec0ff */
[----:B------:R-:W-:-:S07]  /*4580*/  VIADD R0, R0, 0x320 ;  /* 0x0000032000007836 */ /* 0x000fce0000000000 */
.L_x_63:
[C---:B0-----:R-:W-:Y:S01]  /*4590*/  IMAD R8, R7.reuse, 0x8, R0 ;  /* 0x0000000807087824 */ /* 0x041fe200078e0200 */
[----:B------:R-:W-:Y:S01]  /*45a0*/  SHF.L.U32 R5, R4, 0x1f, RZ ;  /* 0x0000001f04057819 */ /* 0x000fe200000006ff */
[----:B------:R-:W-:-:S03]  /*45b0*/  VIADD R7, R7, 0x1 ;  /* 0x0000000107077836 */ /* 0x000fc60000000000 */
[----:B------:R-:W0:Y:S02]  /*45c0*/  SYNCS.PHASECHK.TRANS64.TRYWAIT P0, [R8+URZ], R5 ;  /* 0x00000005080075a7 */ /* 0x000e24000800017f */
[----:B------:R-:W-:-:S04]  /*45d0*/  ISETP.NE.AND P1, PT, R7, 0x64, PT ;  /* 0x000000640700780c */ /* 0x000fc80003f25270 */
[----:B------:R-:W-:Y:S02]  /*45e0*/  SEL R3, RZ, 0x1, P1 ;  /* 0x00000001ff037807 */ /* 0x000fe40000800000 */
[----:B------:R-:W-:Y:S02]  /*45f0*/  SEL R7, R7, RZ, P1 ;  /* 0x000000ff07077207 */ /* 0x000fe40000800000 */
[----:B------:R-:W-:-:S03]  /*4600*/  LOP3.LUT R9, R4, R3, RZ, 0x3c, !PT ;  /* 0x0000000304097212 */ /* 0x000fc600078e3cff */
[----:B------:R-:W-:Y:S01]  /*4610*/  IMAD R11, R7, 0x8, R0 ;  /* 0x00000008070b7824 */ /* 0x000fe200078e0200 */
[----:B------:R-:W-:Y:S01]  /*4620*/  SHF.L.U32 R6, R9, 0x1f, RZ ;  /* 0x0000001f09067819 */ /* 0x000fe200000006ff */
[----:B0-----:R-:W-:Y:S06]  /*4630*/  @!P0 BRA `(.L_x_59) ;  /* 0x00000004002c8947 */ /* 0x001fec0003800000 */
.L_x_73:
[----:B------:R-:W1:Y:S01]  /*4640*/  SYNCS.PHASECHK.TRANS64.TRYWAIT P0, [R11+URZ], R6 ;  /* 0x000000060b0075a7 */ /* 0x000e62000800017f */
[----:B------:R-:W-:-:S05]  /*4650*/  VIADD R3, R7, 0x1 ;  /* 0x0000000107037836 */ /* 0x000fca0000000000 */
[----:B------:R-:W-:-:S04]  /*4660*/  ISETP.NE.AND P1, PT, R3, 0x64, PT ;  /* 0x000000640300780c */ /* 0x000fc80003f25270 */
[----:B------:R-:W-:Y:S02]  /*4670*/  SEL R4, RZ, 0x1, P1 ;  /* 0x00000001ff047807 */ /* 0x000fe40000800000 */
[----:B------:R-:W-:Y:S02]  /*4680*/  SEL R3, R3, RZ, P1 ;  /* 0x000000ff03037207 */ /* 0x000fe40000800000 */
[----:B------:R-:W-:-:S03]  /*4690*/  LOP3.LUT R9, R9, R4, RZ, 0x3c, !PT ;  /* 0x0000000409097212 */ /* 0x000fc600078e3cff */
[----:B0-----:R-:W-:Y:S01]  /*46a0*/  IMAD R8, R3, 0x8, R0 ;  /* 0x0000000803087824 */ /* 0x001fe200078e0200 */
[----:B------:R-:W-:Y:S01]  /*46b0*/  SHF.L.U32 R5, R9, 0x1f, RZ ;  /* 0x0000001f09057819 */ /* 0x000fe200000006ff */
[----:B-1----:R-:W-:Y:S06]  /*46c0*/  @!P0 BRA `(.L_x_60) ;  /* 0x00000004001c8947 */ /* 0x002fec0003800000 */
.L_x_74:
        /* <DEDUP_REMOVED lines=9> */
.L_x_75:
[----:B------:R-:W1:Y:S01]  /*4760*/  SYNCS.PHASECHK.TRANS64.TRYWAIT P0, [R6+URZ], R3 ;  /* 0x00000003060075a7 */ /* 0x000e62000800017f */
[----:B------:R-:W-:-:S05]  /*4770*/  VIADD R2, R2, 0x4 ;  /* 0x0000000402027836 */ /* 0x000fca0000000000 */
[----:B------:R-:W-:Y:S01]  /*4780*/  ISETP.NE.AND P1, PT, R2, 0x64, PT ;  /* 0x000000640200780c */ /* 0x000fe20003f25270 */
[----:B-1----:R-:W-:-:S12]  /*4790*/  @!P0 BRA `(.L_x_62) ;  /* 0x0000000400108947 */ /* 0x002fd80003800000 */
.L_x_76:
[----:B------:R-:W-:-:S05]  /*47a0*/  VIADD R7, R7, 0x1 ;  /* 0x0000000107077836 */ /* 0x000fca0000000000 */
[----:B------:R-:W-:-:S04]  /*47b0*/  ISETP.NE.AND P0, PT, R7, 0x64, PT ;  /* 0x000000640700780c */ /* 0x000fc80003f05270 */
[----:B-1----:R-:W-:Y:S02]  /*47c0*/  SEL R3, RZ, 0x1, P0 ;  /* 0x00000001ff037807 */ /* 0x002fe40000000000 */
[----:B------:R-:W-:Y:S02]  /*47d0*/  SEL R7, R7, RZ, P0 ;  /* 0x000000ff07077207 */ /* 0x000fe40000000000 */
[----:B------:R-:W-:Y:S01]  /*47e0*/  LOP3.LUT R4, R4, R3, RZ, 0x3c, !PT ;  /* 0x0000000304047212 */ /* 0x000fe200078e3cff */
[----:B------:R-:W-:Y:S06]  /*47f0*/  @P1 BRA `(.L_x_63) ;  /* 0xfffffffc00641947 */ /* 0x000fec000383ffff */
[----:B------:R-:W-:Y:S05]  /*4800*/  EXIT ;  /* 0x000000000000794d */ /* 0x000fea0003800000 */
.L_x_16:
[----:B0-----:R-:W-:-:S04]  /*4810*/  IMAD.U32 R3, RZ, RZ, UR48 ;  /* 0x00000030ff037e24 */ /* 0x001fc8000f8e00ff */
[----:B------:R0:W1:Y:S03]  /*4820*/  SYNCS.PHASECHK.TRANS64.TRYWAIT P0, [R3+URZ+-0x8], R0 ;  /* 0xfffff800030075a7 */ /* 0x000066000800017f */
[----:B-1----:R-:W-:Y:S05]  /*4830*/  @!P0 NANOSLEEP.SYNCS 0x989680 ;  /* 0x009896800000895d */ /* 0x002fea0003900000 */
[----:B------:R-:W1:Y:S02]  /*4840*/  @!P0 SYNCS.PHASECHK.TRANS64 P0, [R3+URZ+-0x8], R0 ;  /* 0xfffff800030085a7 */ /* 0x000e64000800007f */
[----:B-1----:R-:W-:Y:S05]  /*4850*/  @!P0 BRA `(.L_x_16) ;  /* 0xfffffffc00ec8947 */ /* 0x002fea000383ffff */
[----:B------:R-:W-:Y:S05]  /*4860*/  BRA `(.L_x_64) ;  /* 0xffffffd800307947 */ /* 0x000fea000383ffff */
.L_x_21:
[----:B-1----:R1:W2:Y:S02]  /*4870*/  SYNCS.PHASECHK.TRANS64.TRYWAIT P1, [R0+URZ], R3 ;  /* 0x00000003000075a7 */ /* 0x0022a4000802017f */
[----:B--2---:R-:W-:Y:S05]  /*4880*/  @!P1 NANOSLEEP.SYNCS 0x989680 ;  /* 0x009896800000995d */ /* 0x004fea0003900000 */
[----:B------:R-:W2:Y:S02]  /*4890*/  @!P1 SYNCS.PHASECHK.TRANS64 P1, [R0+URZ], R3 ;  /* 0x00000003000095a7 */ /* 0x000ea4000802007f */
[----:B--2---:R-:W-:Y:S05]  /*48a0*/  @!P1 BRA `(.L_x_21) ;  /* 0xfffffffc00f09947 */ /* 0x004fea000383ffff */
[----:B------:R-:W-:Y:S05]  /*48b0*/  BRA `(.L_x_20) ;  /* 0xffffffd800947947 */ /* 0x000fea000383ffff */
.L_x_26:
[----:B-1----:R-:W-:-:S04]  /*48c0*/  IMAD.U32 R3, RZ, RZ, UR4 ;  /* 0x00000004ff037e24 */ /* 0x002fc8000f8e00ff */
[----:B------:R1:W2:Y:S03]  /*48d0*/  SYNCS.PHASECHK.TRANS64.TRYWAIT P1, [R3+URZ], R2 ;  /* 0x00000002030075a7 */ /* 0x0002a6000802017f */
[----:B--2---:R-:W-:Y:S05]  /*48e0*/  @!P1 NANOSLEEP.SYNCS 0x989680 ;  /* 0x009896800000995d */ /* 0x004fea0003900000 */
[----:B------:R-:W2:Y:S02]  /*48f0*/  @!P1 SYNCS.PHASECHK.TRANS64 P1, [R3+URZ], R2 ;  /* 0x00000002030095a7 */ /* 0x000ea4000802007f */
[----:B--2---:R-:W-:Y:S05]  /*4900*/  @!P1 BRA `(.L_x_26) ;  /* 0xfffffffc00ec9947 */ /* 0x004fea000383ffff */
[----:B------:R-:W-:Y:S05]  /*4910*/  BRA `(.L_x_25) ;  /* 0xffffffd800f07947 */ /* 0x000fea000383ffff */
.L_x_32:
[----:B0-----:R-:W-:-:S04]  /*4920*/  IMAD.U32 R3, RZ, RZ, UR48 ;  /* 0x00000030ff037e24 */ /* 0x001fc8000f8e00ff */
[----:B------:R0:W1:Y:S03]  /*4930*/  SYNCS.PHASECHK.TRANS64.TRYWAIT P0, [R3+URZ+0x8], R0 ;  /* 0x00000800030075a7 */ /* 0x000066000800017f */
[----:B-1----:R-:W-:Y:S05]  /*4940*/  @!P0 NANOSLEEP.SYNCS 0x989680 ;  /* 0x009896800000895d */ /* 0x002fea0003900000 */
[----:B------:R-:W1:Y:S02]  /*4950*/  @!P0 SYNCS.PHASECHK.TRANS64 P0, [R3+URZ+0x8], R0 ;  /* 0x00000800030085a7 */ /* 0x000e64000800007f */
[----:B-1----:R-:W-:Y:S05]  /*4960*/  @!P0 BRA `(.L_x_32) ;  /* 0xfffffffc00ec8947 */ /* 0x002fea000383ffff */
[----:B------:R-:W-:Y:S05]  /*4970*/  BRA `(.L_x_65) ;  /* 0xffffffdc00cc7947 */ /* 0x000fea000383ffff */
.L_x_45:
[----:B------:R-:W-:Y:S01]  /*4980*/  BSSY B1, `(.L_x_66) ;  /* 0x0000006000017945 */ /* 0x000fe20003800000 */
[----:B------:R-:W-:-:S07]  /*4990*/  IMAD.MOV.U32 R15, RZ, RZ, -0x1 ;  /* 0xffffffffff0f7424 */ /* 0x000fce00078e00ff */
[----:B------:R-:W-:Y:S05]  /*49a0*/  WARPSYNC.COLLECTIVE R15, `(.L_x_67) ;  /* 0x000000000f0c7348 */ /* 0x000fea0003c00000 */
[----:B------:R-:W-:Y:S02]  /*49b0*/  ELECT P6, UR62, PT ;  /* 0x00000000003e782f */ /* 0x000fe400038c0000 */
[----:B------:R-:W-:Y:S01]  /*49c0*/  MOV R14, UR62 ;  /* 0x0000003e000e7c02 */ /* 0x000fe20008000f00 */
[----:B------:R-:W-:Y:S10]  /*49d0*/  ENDCOLLECTIVE ;  /* 0x000000000000791b */ /* 0x000ff40003800000 */
.L_x_67:
[----:B------:R-:W-:Y:S05]  /*49e0*/  BSYNC B1 ;  /* 0x0000000000017941 */ /* 0x000fea0003800000 */
.L_x_66:
[----:B------:R-:W-:Y:S01]  /*49f0*/  PLOP3.LUT P0, PT, P6, PT, PT, 0x80, 0x0 ;  /* 0x000000000000781c */ /* 0x000fe2000370f070 */
[----:B------:R-:W-:-:S12]  /*4a00*/  BRA `(.L_x_68) ;  /* 0xffffffec00ec7947 */ /* 0x000fd8000383ffff */
.L_x_48:
[----:B-1----:R1:W2:Y:S02]  /*4a10*/  SYNCS.PHASECHK.TRANS64.TRYWAIT P0, [R9+URZ+0x320], R4 ;  /* 0x00032004090075a7 */ /* 0x0022a4000800017f */
[----:B--2---:R-:W-:Y:S05]  /*4a20*/  @!P0 NANOSLEEP.SYNCS 0x989680 ;  /* 0x009896800000895d */ /* 0x004fea0003900000 */
[----:B------:R-:W2:Y:S02]  /*4a30*/  @!P0 SYNCS.PHASECHK.TRANS64 P0, [R9+URZ+0x320], R4 ;  /* 0x00032004090085a7 */ /* 0x000ea4000800007f */
[----:B--2---:R-:W-:Y:S05]  /*4a40*/  @!P0 BRA `(.L_x_48) ;  /* 0xfffffffc00f08947 */ /* 0x004fea000383ffff */
[----:B------:R-:W-:Y:S05]  /*4a50*/  BRA `(.L_x_69) ;  /* 0xfffffff000207947 */ /* 0x000fea000383ffff */
.L_x_57:
[----:B------:R-:W-:Y:S01]  /*4a60*/  BSSY B0, `(.L_x_70) ;  /* 0x0000006000007945 */ /* 0x000fe20003800000 */
[----:B------:R-:W-:-:S07]  /*4a70*/  IMAD.MOV.U32 R15, RZ, RZ, -0x1 ;  /* 0xffffffffff0f7424 */ /* 0x000fce00078e00ff */
[----:B------:R-:W-:Y:S05]  /*4a80*/  WARPSYNC.COLLECTIVE R15, `(.L_x_71) ;  /* 0x000000000f0c7348 */ /* 0x000fea0003c00000 */
[----:B------:R-:W-:Y:S02]  /*4a90*/  ELECT P6, UR62, PT ;  /* 0x00000000003e782f */ /* 0x000fe400038c0000 */
[----:B------:R-:W-:Y:S01]  /*4aa0*/  MOV R14, UR62 ;  /* 0x0000003e000e7c02 */ /* 0x000fe20008000f00 */
[----:B------:R-:W-:Y:S10]  /*4ab0*/  ENDCOLLECTIVE ;  /* 0x000000000000791b */ /* 0x000ff40003800000 */
.L_x_71:
[----:B------:R-:W-:Y:S05]  /*4ac0*/  BSYNC B0 ;  /* 0x0000000000007941 */ /* 0x000fea0003800000 */
.L_x_70:
[----:B------:R-:W-:Y:S01]  /*4ad0*/  PLOP3.LUT P0, PT, P6, PT, PT, 0x80, 0x0 ;  /* 0x000000000000781c */ /* 0x000fe2000370f070 */
[----:B------:R-:W-:-:S12]  /*4ae0*/  BRA `(.L_x_72) ;  /* 0xfffffff800807947 */ /* 0x000fd8000383ffff */
.L_x_59:
[----:B0-----:R0:W1:Y:S02]  /*4af0*/  SYNCS.PHASECHK.TRANS64.TRYWAIT P0, [R8+URZ], R5 ;  /* 0x00000005080075a7 */ /* 0x001064000800017f */
[----:B-1----:R-:W-:Y:S05]  /*4b00*/  @!P0 NANOSLEEP.SYNCS 0x989680 ;  /* 0x009896800000895d */ /* 0x002fea0003900000 */
[----:B------:R-:W1:Y:S02]  /*4b10*/  @!P0 SYNCS.PHASECHK.TRANS64 P0, [R8+URZ], R5 ;  /* 0x00000005080085a7 */ /* 0x000e64000800007f */
[----:B-1----:R-:W-:Y:S05]  /*4b20*/  @!P0 BRA `(.L_x_59) ;  /* 0xfffffffc00f08947 */ /* 0x002fea000383ffff */
[----:B------:R-:W-:Y:S05]  /*4b30*/  BRA `(.L_x_73) ;  /* 0xfffffff800c07947 */ /* 0x000fea000383ffff */
.L_x_60:
[----:B0-----:R0:W1:Y:S02]  /*4b40*/  SYNCS.PHASECHK.TRANS64.TRYWAIT P0, [R11+URZ], R6 ;  /* 0x000000060b0075a7 */ /* 0x001064000800017f */
[----:B-1----:R-:W-:Y:S05]  /*4b50*/  @!P0 NANOSLEEP.SYNCS 0x989680 ;  /* 0x009896800000895d */ /* 0x002fea0003900000 */
[----:B------:R-:W1:Y:S02]  /*4b60*/  @!P0 SYNCS.PHASECHK.TRANS64 P0, [R11+URZ], R6 ;  /* 0x000000060b0085a7 */ /* 0x000e64000800007f */
[----:B-1----:R-:W-:Y:S05]  /*4b70*/  @!P0 BRA `(.L_x_60) ;  /* 0xfffffffc00f08947 */ /* 0x002fea000383ffff */
[----:B------:R-:W-:Y:S05]  /*4b80*/  BRA `(.L_x_74) ;  /* 0xfffffff800d07947 */ /* 0x000fea000383ffff */
.L_x_61:
[----:B0-----:R0:W1:Y:S02]  /*4b90*/  SYNCS.PHASECHK.TRANS64.TRYWAIT P0, [R8+URZ], R5 ;  /* 0x00000005080075a7 */ /* 0x001064000800017f */
[----:B-1----:R-:W-:Y:S05]  /*4ba0*/  @!P0 NANOSLEEP.SYNCS 0x989680 ;  /* 0x009896800000895d */ /* 0x002fea0003900000 */
[----:B------:R-:W1:Y:S02]  /*4bb0*/  @!P0 SYNCS.PHASECHK.TRANS64 P0, [R8+URZ], R5 ;  /* 0x00000005080085a7 */ /* 0x000e64000800007f */
[----:B-1----:R-:W-:Y:S05]  /*4bc0*/  @!P0 BRA `(.L_x_61) ;  /* 0xfffffffc00f08947 */ /* 0x002fea000383ffff */
[----:B------:R-:W-:Y:S05]  /*4bd0*/  BRA `(.L_x_75) ;  /* 0xfffffff800e07947 */ /* 0x000fea000383ffff */
.L_x_62:
[----:B-1----:R1:W2:Y:S02]  /*4be0*/  SYNCS.PHASECHK.TRANS64.TRYWAIT P0, [R6+URZ], R3 ;  /* 0x00000003060075a7 */ /* 0x0022a4000800017f */
[----:B--2---:R-:W-:Y:S05]  /*4bf0*/  @!P0 NANOSLEEP.SYNCS 0x989680 ;  /* 0x009896800000895d */ /* 0x004fea0003900000 */
[----:B------:R-:W2:Y:S02]  /*4c00*/  @!P0 SYNCS.PHASECHK.TRANS64 P0, [R6+URZ], R3 ;  /* 0x00000003060085a7 */ /* 0x000ea4000800007f */
[----:B--2---:R-:W-:Y:S05]  /*4c10*/  @!P0 BRA `(.L_x_62) ;  /* 0xfffffffc00f08947 */ /* 0x004fea000383ffff */
[----:B------:R-:W-:Y:S05]  /*4c20*/  BRA `(.L_x_76) ;  /* 0xfffffff800dc7947 */ /* 0x000fea000383ffff */
.L_x_77:
[----:B------:R-:W-:-:S00]  /*4c30*/  BRA `(.L_x_77) ;  /* 0xfffffffc00fc7947 */ /* 0x000fc0000383ffff */
[----:B------:R-:W-:-:S00]  /*4c40*/  NOP ;  /* 0x0000000000007918 */ /* 0x000fc00000000000 */
        /* <DEDUP_REMOVED lines=11> */
.L_x_78:


//--------------------- .nv.global.init           --------------------------
	.section	.nv.global.init,"aw",@progbits
.nv.global.init:
	.type		$str$22,@object
	.size		$str$22,($str$23 - $str$22)
$str$22:
        /*0000*/ 	.byte	0x6b, 0x5f, 0x74, 0x69, 0x6c, 0x65, 0x5f, 0x63, 0x6f, 0x75, 0x6e, 0x74, 0x20, 0x3e, 0x3d, 0x20
        /*0010*/ 	.byte	0x31, 0x00
	.type		$str$23,@object
	.size		$str$23,(__unnamed_1 - $str$23)
$str$23:
        /*0012*/ 	.byte	0x2f, 0x74, 0x6d, 0x70, 0x2f, 0x63, 0x75, 0x74, 0x6c, 0x61, 0x73, 0x73, 0x5f, 0x73, 0x77, 0x65
        /*0022*/ 	.byte	0x65, 0x70, 0x5f, 0x73, 0x72, 0x63, 0x2f, 0x69, 0x6e, 0x63, 0x6c, 0x75, 0x64, 0x65, 0x2f, 0x63
        /*0032*/ 	.byte	0x75, 0x74, 0x6c, 0x61, 0x73, 0x73, 0x2f, 0x67, 0x65, 0x6d, 0x6d, 0x2f, 0x63, 0x6f, 0x6c, 0x6c
        /*0042*/ 	.byte	0x65, 0x63, 0x74, 0x69, 0x76, 0x65, 0x2f, 0x73, 0x6d, 0x39, 0x30, 0x5f, 0x6d, 0x6d, 0x61, 0x5f
        /*0052*/ 	.byte	0x74, 0x6d, 0x61, 0x5f, 0x67, 0x6d, 0x6d, 0x61, 0x5f, 0x73, 0x73, 0x5f, 0x77, 0x61, 0x72, 0x70
        /*0062*/ 	.byte	0x73, 0x70, 0x65, 0x63, 0x69, 0x61, 0x6c, 0x69, 0x7a, 0x65, 0x64, 0x2e, 0x68, 0x70, 0x70, 0x00
	.type		__unnamed_1,@object
	.size		__unnamed_1,(.L_0 - __unnamed_1)
__unnamed_1:
        /*0072*/ 	.byte	0x76, 0x6f, 0x69, 0x64, 0x20, 0x63, 0x75, 0x74, 0x6c, 0x61, 0x73, 0x73, 0x3a, 0x3a, 0x67, 0x65
        /* <DEDUP_REMOVED lines=179> */
        /*0bb2*/ 	.byte	0x65, 0x3a, 0x3a, 0x69, 0x64, 0x65, 0x6e, 0x74, 0x69, 0x74, 0x79, 0x5d, 0x00
.L_0:


//--------------------- .nv.shared._ZN7cutlass13device_kernelINS_4gemm6kernel13GemmUniversalIN4cute5tupleIJiiiiEEENS1_10collective13CollectiveMmaINS1_34MainloopSm90TmaGmmaWarpSpecializedILi100ENS5_IJNS4_1CILi1EEESB_SB_EEENS1_32KernelTmaWarpSpecializedPingpongEEENS5_IJNSA_ILi64EEENSA_ILi8EEENSA_ILi16EEEEEENS_10bfloat16_tENS5_IJlSB_lEEESJ_SK_NS4_8TiledMMAINS4_8MMA_AtomIJNS4_4SM904GMMA26MMA_64x8x16_F32BF16BF16_SSILNSO_5MajorE0ELSQ_0ELNSO_7ScaleInE1ELSR_1EEEEEENS4_6LayoutISC_NS5_IJNSA_ILi0EEESV_SV_EEEEENS5_IJNS4_10UnderscoreESY_SY_EEEEENS4_13SM90_TMA_LOADENS4_14ComposedLayoutINS4_7SwizzleILi1ELi4ELi3EEENS4_18smem_ptr_flag_bitsILi16EEENSU_INS5_IJSG_SH_EEENS5_IJSH_SB_EEEEEEEvNS4_8identityES11_S1A_vS1B_EENS_8epilogue10collective6detail29Sm90TmaWarpSpecializedAdapterINS1E_15DefaultEpilogueISJ_SK_SK_NS1D_6thread17LinearCombinationISJ_Li1EffLNS1I_9ScaleType4KindE0ELNS_15FloatRoundStyleE2ESJ_EENS1_15EpilogueDefaultEEEEEvvEEEEvNT_6ParamsE --------------------------
	.section	.nv.shared._ZN7cutlass13device_kernelINS_4gemm6kernel13GemmUniversalIN4cute5tupleIJiiiiEEENS1_10collective13CollectiveMmaINS1_34MainloopSm90TmaGmmaWarpSpecializedILi100ENS5_IJNS4_1CILi1EEESB_SB_EEENS1_32KernelTmaWarpSpecializedPingpongEEENS5_IJNSA_ILi64EEENSA_ILi8EEENSA_ILi16EEEEEENS_10bfloat16_tENS5_IJlSB_lEEESJ_SK_NS4_8TiledMMAINS4_8MMA_AtomIJNS4_4SM904GMMA26MMA_64x8x16_F32BF16BF16_SSILNSO_5MajorE0ELSQ_0ELNSO_7ScaleInE1ELSR_1EEEEEENS4_6LayoutISC_NS5_IJNSA_ILi0EEESV_SV_EEEEENS5_IJNS4_10UnderscoreESY_SY_EEEEENS4_13SM90_TMA_LOADENS4_14ComposedLayoutINS4_7SwizzleILi1ELi4ELi3EEENS4_18smem_ptr_flag_bitsILi16EEENSU_INS5_IJSG_SH_EEENS5_IJSH_SB_EEEEEEEvNS4_8identityES11_S1A_vS1B_EENS_8epilogue10collective6detail29Sm90TmaWarpSpecializedAdapterINS1E_15DefaultEpilogueISJ_SK_SK_NS1D_6thread17LinearCombinationISJ_Li1EffLNS1I_9ScaleType4KindE0ELNS_15FloatRoundStyleE2ESJ_EENS1_15EpilogueDefaultEEEEEvvEEEEvNT_6ParamsE,"aw",@nobits
	.sectionflags	@""
	.align	16
	.zero		1024


//--------------------- .nv.shared.reserved.0     --------------------------
	.section	.nv.shared.reserved.0,"aw",@nobits
	.weak		__nv_reservedSMEM_offset_0_alias
	.size		__nv_reservedSMEM_offset_0_alias, 0, 0
	.other		__nv_reservedSMEM_offset_0_alias,@"STO_CUDA_RESERVED_SHARED STV_DEFAULT"
__nv_reservedSMEM_offset_0_alias:
	.zero		0


//--------------------- .nv.global                --------------------------
	.section	.nv.global,"aw",@nobits
.nv.global:
	.type		_ZN39_INTERNAL_3c5e2284_4_k_cu_5c5564e1_30484cute1_E,@object
	.size		_ZN39_INTERNAL_3c5e2284_4_k_cu_5c5564e1_30484cute1_E,(_ZN39_INTERNAL_3c5e2284_4_k_cu_5c5564e1_30484cuda3std3__45__cpo6cbeginE - _ZN39_INTERNAL_3c5e2284_4_k_cu_5c5564e1_30484cute1_E)
_ZN39_INTERNAL_3c5e2284_4_k_cu_5c5564e1_30484cute1_E:
	.zero		1
	.type		_ZN39_INTERNAL_3c5e2284_4_k_cu_5c5564e1_30484cuda3std3__45__cpo6cbeginE,@object
	.size		_ZN39_INTERNAL_3c5e2284_4_k_cu_5c5564e1_30484cuda3std3__45__cpo6cbeginE,(_ZN39_INTERNAL_3c5e2284_4_k_cu_5c5564e1_30484cuda3std3__48in_placeE - _ZN39_INTERNAL_3c5e2284_4_k_cu_5c5564e1_30484cuda3std3__45__cpo6cbeginE)
_ZN39_INTERNAL_3c5e2284_4_k_cu_5c5564e1_30484cuda3std3__45__cpo6cbeginE:
	.zero		1
	.type		_ZN39_INTERNAL_3c5e2284_4_k_cu_5c5564e1_30484cuda3std3__48in_placeE,@object
	.size		_ZN39_INTERNAL_3c5e2284_4_k_cu_5c5564e1_30484cuda3std3__48in_placeE,(_ZN39_INTERNAL_3c5e2284_4_k_cu_5c5564e1_30484cuda3std6ranges3__45__cpo9iter_moveE - _ZN39_INTERNAL_3c5e2284_4_k_cu_5c5564e1_30484cuda3std3__48in_placeE)
_ZN39_INTERNAL_3c5e2284_4_k_cu_5c5564e1_30484cuda3std3__48in_placeE:
	.zero		1
	.type		_ZN39_INTERNAL_3c5e2284_4_k_cu_5c5564e1_30484cuda3std6ranges3__45__cpo9iter_moveE,@object
	.size		_ZN39_INTERNAL_3c5e2284_4_k_cu_5c5564e1_30484cuda3std6ranges3__45__cpo9iter_moveE,(_ZN39_INTERNAL_3c5e2284_4_k_cu_5c5564e1_30484cuda3std3__45__cpo5beginE - _ZN39_INTERNAL_3c5e2284_4_k_cu_5c5564e1_30484cuda3std6ranges3__45__cpo9iter_moveE)
_ZN39_INTERNAL_3c5e2284_4_k_cu_5c5564e1_30484cuda3std6ranges3__45__cpo9iter_moveE:
	.zero		1
	.type		_ZN39_INTERNAL_3c5e2284_4_k_cu_5c5564e1_30484cuda3std3__45__cpo5beginE,@object
	.size		_ZN39_INTERNAL_3c5e2284_4_k_cu_5c5564e1_30484cuda3std3__45__cpo5beginE,(_ZN39_INTERNAL_3c5e2284_4_k_cu_5c5564e1_30484cuda3std3__441_GLOBAL__N__3c5e2284_4_k_cu_5c5564e1_30486ignoreE - _ZN39_INTERNAL_3c5e2284_4_k_cu_5c5564e1_30484cuda3std3__45__cpo5beginE)
_ZN39_INTERNAL_3c5e2284_4_k_cu_5c5564e1_30484cuda3std3__45__cpo5beginE:
	.zero		1
	.type		_ZN39_INTERNAL_3c5e2284_4_k_cu_5c5564e1_30484cuda3std3__441_GLOBAL__N__3c5e2284_4_k_cu_5c5564e1_30486ignoreE,@object
	.size		_ZN39_INTERNAL_3c5e2284_4_k_cu_5c5564e1_30484cuda3std3__441_GLOBAL__N__3c5e2284_4_k_cu_5c5564e1_30486ignoreE,(_ZN39_INTERNAL_3c5e2284_4_k_cu_5c5564e1_30484cute7productE - _ZN39_INTERNAL_3c5e2284_4_k_cu_5c5564e1_30484cuda3std3__441_GLOBAL__N__3c5e2284_4_k_cu_5c5564e1_30486ignoreE)
_ZN39_INTERNAL_3c5e2284_4_k_cu_5c5564e1_30484cuda3std3__441_GLOBAL__N__3c5e2284_4_k_cu_5c5564e1_30486ignoreE:
	.zero		1
	.type		_ZN39_INTERNAL_3c5e2284_4_k_cu_5c5564e1_30484cute7productE,@object
	.size		_ZN39_INTERNAL_3c5e2284_4_k_cu_5c5564e1_30484cute7productE,(_ZN39_INTERNAL_3c5e2284_4_k_cu_5c5564e1_30484cuda3std3__45__cpo3endE - _ZN39_INTERNAL_3c5e2284_4_k_cu_5c5564e1_30484cute7productE)
_ZN39_INTERNAL_3c5e2284_4_k_cu_5c5564e1_30484cute7productE:
	.zero		1
	.type		_ZN39_INTERNAL_3c5e2284_4_k_cu_5c5564e1_30484cuda3std3__45__cpo3endE,@object
	.size		_ZN39_INTERNAL_3c5e2284_4_k_cu_5c5564e1_30484cuda3std3__45__cpo3endE,(_ZN39_INTERNAL_3c5e2284_4_k_cu_5c5564e1_30484cuda3std3__419piecewise_constructE - _ZN39_INTERNAL_3c5e2284_4_k_cu_5c5564e1_30484cuda3std3__45__cpo3endE)
_ZN39_INTERNAL_3c5e2284_4_k_cu_5c5564e1_30484cuda3std3__45__cpo3endE:
	.zero		1
	.type		_ZN39_INTERNAL_3c5e2284_4_k_cu_5c5564e1_30484cuda3std3__419piecewise_constructE,@object
	.size		_ZN39_INTERNAL_3c5e2284_4_k_cu_5c5564e1_30484cuda3std3__419piecewise_constructE,(_ZN39_INTERNAL_3c5e2284_4_k_cu_5c5564e1_30484cuda3std3__45__cpo4cendE - _ZN39_INTERNAL_3c5e2284_4_k_cu_5c5564e1_30484cuda3std3__419piecewise_constructE)
_ZN39_INTERNAL_3c5e2284_4_k_cu_5c5564e1_30484cuda3std3__419piecewise_constructE:
	.zero		1
	.type		_ZN39_INTERNAL_3c5e2284_4_k_cu_5c5564e1_30484cuda3std3__45__cpo4cendE,@object
	.size		_ZN39_INTERNAL_3c5e2284_4_k_cu_5c5564e1_30484cuda3std3__45__cpo4cendE,(_ZN39_INTERNAL_3c5e2284_4_k_cu_5c5564e1_30484cuda3std6ranges3__45__cpo4swapE - _ZN39_INTERNAL_3c5e2284_4_k_cu_5c5564e1_30484cuda3std3__45__cpo4cendE)
_ZN39_INTERNAL_3c5e2284_4_k_cu_5c5564e1_30484cuda3std3__45__cpo4cendE:
	.zero		1
	.type		_ZN39_INTERNAL_3c5e2284_4_k_cu_5c5564e1_30484cuda3std6ranges3__45__cpo4swapE,@object
	.size		_ZN39_INTERNAL_3c5e2284_4_k_cu_5c5564e1_30484cuda3std6ranges3__45__cpo4swapE,(.L_8 - _ZN39_INTERNAL_3c5e2284_4_k_cu_5c5564e1_30484cuda3std6ranges3__45__cpo4swapE)
_ZN39_INTERNAL_3c5e2284_4_k_cu_5c5564e1_30484cuda3std6ranges3__45__cpo4swapE:
	.zero		1
.L_8:


//--------------------- .nv.constant0._ZN7cutlass13device_kernelINS_4gemm6kernel13GemmUniversalIN4cute5tupleIJiiiiEEENS1_10collective13CollectiveMmaINS1_34MainloopSm90TmaGmmaWarpSpecializedILi100ENS5_IJNS4_1CILi1EEESB_SB_EEENS1_32KernelTmaWarpSpecializedPingpongEEENS5_IJNSA_ILi64EEENSA_ILi8EEENSA_ILi16EEEEEENS_10bfloat16_tENS5_IJlSB_lEEESJ_SK_NS4_8TiledMMAINS4_8MMA_AtomIJNS4_4SM904GMMA26MMA_64x8x16_F32BF16BF16_SSILNSO_5MajorE0ELSQ_0ELNSO_7ScaleInE1ELSR_1EEEEEENS4_6LayoutISC_NS5_IJNSA_ILi0EEESV_SV_EEEEENS5_IJNS4_10UnderscoreESY_SY_EEEEENS4_13SM90_TMA_LOADENS4_14ComposedLayoutINS4_7SwizzleILi1ELi4ELi3EEENS4_18smem_ptr_flag_bitsILi16EEENSU_INS5_IJSG_SH_EEENS5_IJSH_SB_EEEEEEEvNS4_8identityES11_S1A_vS1B_EENS_8epilogue10collective6detail29Sm90TmaWarpSpecializedAdapterINS1E_15DefaultEpilogueISJ_SK_SK_NS1D_6thread17LinearCombinationISJ_Li1EffLNS1I_9ScaleType4KindE0ELNS_15FloatRoundStyleE2ESJ_EENS1_15EpilogueDefaultEEEEEvvEEEEvNT_6ParamsE --------------------------
	.section	.nv.constant0._ZN7cutlass13device_kernelINS_4gemm6kernel13GemmUniversalIN4cute5tupleIJiiiiEEENS1_10collective13CollectiveMmaINS1_34MainloopSm90TmaGmmaWarpSpecializedILi100ENS5_IJNS4_1CILi1EEESB_SB_EEENS1_32KernelTmaWarpSpecializedPingpongEEENS5_IJNSA_ILi64EEENSA_ILi8EEENSA_ILi16EEEEEENS_10bfloat16_tENS5_IJlSB_lEEESJ_SK_NS4_8TiledMMAINS4_8MMA_AtomIJNS4_4SM904GMMA26MMA_64x8x16_F32BF16BF16_SSILNSO_5MajorE0ELSQ_0ELNSO_7ScaleInE1ELSR_1EEEEEENS4_6LayoutISC_NS5_IJNSA_ILi0EEESV_SV_EEEEENS5_IJNS4_10UnderscoreESY_SY_EEEEENS4_13SM90_TMA_LOADENS4_14ComposedLayoutINS4_7SwizzleILi1ELi4ELi3EEENS4_18smem_ptr_flag_bitsILi16EEENSU_INS5_IJSG_SH_EEENS5_IJSH_SB_EEEEEEEvNS4_8identityES11_S1A_vS1B_EENS_8epilogue10collective6detail29Sm90TmaWarpSpecializedAdapterINS1E_15DefaultEpilogueISJ_SK_SK_NS1D_6thread17LinearCombinationISJ_Li1EffLNS1I_9ScaleType4KindE0ELNS_15FloatRoundStyleE2ESJ_EENS1_15EpilogueDefaultEEEEEvvEEEEvNT_6ParamsE,"a",@progbits
	.sectionflags	@""
	.align	4
.nv.constant0._ZN7cutlass13device_kernelINS_4gemm6kernel13GemmUniversalIN4cute5tupleIJiiiiEEENS1_10collective13CollectiveMmaINS1_34MainloopSm90TmaGmmaWarpSpecializedILi100ENS5_IJNS4_1CILi1EEESB_SB_EEENS1_32KernelTmaWarpSpecializedPingpongEEENS5_IJNSA_ILi64EEENSA_ILi8EEENSA_ILi16EEEEEENS_10bfloat16_tENS5_IJlSB_lEEESJ_SK_NS4_8TiledMMAINS4_8MMA_AtomIJNS4_4SM904GMMA26MMA_64x8x16_F32BF16BF16_SSILNSO_5MajorE0ELSQ_0ELNSO_7ScaleInE1ELSR_1EEEEEENS4_6LayoutISC_NS5_IJNSA_ILi0EEESV_SV_EEEEENS5_IJNS4_10UnderscoreESY_SY_EEEEENS4_13SM90_TMA_LOADENS4_14ComposedLayoutINS4_7SwizzleILi1ELi4ELi3EEENS4_18smem_ptr_flag_bitsILi16EEENSU_INS5_IJSG_SH_EEENS5_IJSH_SB_EEEEEEEvNS4_8identityES11_S1A_vS1B_EENS_8epilogue10collective6detail29Sm90TmaWarpSpecializedAdapterINS1E_15DefaultEpilogueISJ_SK_SK_NS1D_6thread17LinearCombinationISJ_Li1EffLNS1I_9ScaleType4KindE0ELNS_15FloatRoundStyleE2ESJ_EENS1_15EpilogueDefaultEEEEEvvEEEEvNT_6ParamsE:
	.zero		1664


//--------------------- SYMBOLS --------------------------

	.type		.nv.reservedSmem.offset0,@object
	.size		.nv.reservedSmem.offset0,0x4
	.type		__assertfail,@function
